// auto-generated by cutlass_sweep.gemm — config: {"arch": "sm_90", "cluster_m": 1, "cluster_n": 1, "dtype": "bf16", "dtype_b": "bf16", "layout": "nt", "stages": 0, "tile_k": 32, "tile_m": 384, "tile_n": 112}
#include "cutlass/cutlass.h"
#include "cutlass/gemm/collective/collective_builder.hpp"
#include "cutlass/gemm/device/gemm_universal_adapter.h"
#include "cutlass/gemm/kernel/gemm_universal.hpp"
#include "cutlass/epilogue/collective/collective_builder.hpp"

using ElemA = cutlass::bfloat16_t;
using ElemB = cutlass::bfloat16_t;
using ElemCD = cutlass::bfloat16_t;
using Acc  = float;
using TileShape    = cute::Shape<cute::_384, cute::_112, cute::_32>;
using ClusterShape = cute::Shape<cute::_1, cute::_1, cute::_1>;

using CollectiveEpilogue = typename cutlass::epilogue::collective::CollectiveBuilder<
    cutlass::arch::Sm90, cutlass::arch::OpClassTensorOp,
    TileShape, ClusterShape,
    cutlass::epilogue::collective::EpilogueTileAuto,
    Acc, Acc,
    ElemCD, cutlass::layout::RowMajor, 128 / cutlass::sizeof_bits<ElemCD>::value,
    ElemCD, cutlass::layout::RowMajor, 128 / cutlass::sizeof_bits<ElemCD>::value,
    cutlass::epilogue::collective::EpilogueScheduleAuto
  >::CollectiveOp;

using CollectiveMainloop = typename cutlass::gemm::collective::CollectiveBuilder<
    cutlass::arch::Sm90, cutlass::arch::OpClassTensorOp,
    ElemA, cutlass::layout::RowMajor, 128 / cutlass::sizeof_bits<ElemA>::value,
    ElemB, cutlass::layout::ColumnMajor, 128 / cutlass::sizeof_bits<ElemB>::value,
    Acc,
    TileShape, ClusterShape,
    cutlass::gemm::collective::StageCountAutoCarveout<static_cast<int>(sizeof(typename CollectiveEpilogue::SharedStorage))>,
    cutlass::gemm::collective::KernelScheduleAuto
  >::CollectiveOp;

using GemmKernel = cutlass::gemm::kernel::GemmUniversal<
    cute::Shape<int,int,int,int>,
    CollectiveMainloop,
    CollectiveEpilogue
>;
using Gemm = cutlass::gemm::device::GemmUniversalAdapter<GemmKernel>;

// Force the device kernel symbol into the cubin without needing a host main.
auto* _anchor = &cutlass::device_kernel<GemmKernel>;


// ===== COMPILED SASS (sm_90a) =====

	.target	sm_90a

	.elftype	@"ET_EXEC"


//--------------------- .note.nv.tkinfo           --------------------------
	.section	.note.nv.tkinfo,"",@"SHT_NOTE"
	.sectionflags	@"SHF_NOTE_NV_TKINFO"
	.tkinfo
        /*0018*/ 	.word	0x00000002
        /*0030*/ 	.string	""
        /*0030*/ 	.string	"ptxas"
        /*0030*/ 	.string	"Cuda compilation tools, release 13.0, V13.0.88"
        /*0030*/ 	.string	"Build cuda_13.0.r13.0/compiler.36424714_0"
        /*0030*/ 	.string	"-arch sm_90a -m 64 "



//--------------------- .note.nv.cuinfo           --------------------------
	.section	.note.nv.cuinfo,"",@"SHT_NOTE"
	.sectionflags	@"SHF_NOTE_NV_CUINFO"
        /*0018*/ 	.short	0x0002
        /*001a*/ 	.short	0x005a
        /*001c*/ 	.short	0x0082
	.zero		2


//--------------------- .nv.info                  --------------------------
	.section	.nv.info,"",@"SHT_CUDA_INFO"
	.align	4


	//----- nvinfo : EIATTR_REGCOUNT
	.align		4
        /*0000*/ 	.byte	0x04, 0x2f
        /*0002*/ 	.short	(.L_15 - .L_14)
	.align		4
.L_14:
        /*0004*/ 	.word	index@(_ZN7cutlass13device_kernelINS_4gemm6kernel13GemmUniversalIN4cute5tupleIJiiiiEEENS1_10collective13CollectiveMmaINS1_34MainloopSm90TmaGmmaWarpSpecializedILi7ENS5_IJNS4_1CILi1EEESB_SB_EEENS1_35KernelTmaWarpSpecializedCooperativeEEENS5_IJNSA_ILi384EEENSA_ILi112EEENSA_ILi32EEEEEENS_10bfloat16_tENS5_IJlSB_lEEESJ_SK_NS4_8TiledMMAINS4_8MMA_AtomIJNS4_4SM904GMMA27MMA_64x16x16_F32BF16BF16_SSILNSO_5MajorE0ELSQ_0ELNSO_7ScaleInE1ELSR_1EEEEEENS4_6LayoutINS5_IJNSA_ILi2EEESB_SB_EEENS5_IJSB_NSA_ILi0EEESX_EEEEENS5_IJNS4_10UnderscoreES10_S10_EEEEENS4_13SM90_TMA_LOADENS4_14ComposedLayoutINS4_7SwizzleILi2ELi4ELi3EEENS4_18smem_ptr_flag_bitsILi16EEENSU_INS5_IJNSA_ILi8EEESH_EEENS5_IJSH_SB_EEEEEEEvNS4_8identityES13_S1D_vS1E_EENS_8epilogue10collective6detail29Sm90TmaWarpSpecializedAdapterINS1H_15DefaultEpilogueISJ_SK_SK_NS1G_6thread17LinearCombinationISJ_Li1EffLNS1L_9ScaleType4KindE0ELNS_15FloatRoundStyleE2ESJ_EENS1_15EpilogueDefaultEEEEEvvEEEEvNT_6ParamsE)
        /*0008*/ 	.word	0x000000a8


	//----- nvinfo : EIATTR_FRAME_SIZE
	.align		4
.L_15:
        /*000c*/ 	.byte	0x04, 0x11
        /*000e*/ 	.short	(.L_17 - .L_16)
	.align		4
.L_16:
        /*0010*/ 	.word	index@(_ZN7cutlass13device_kernelINS_4gemm6kernel13GemmUniversalIN4cute5tupleIJiiiiEEENS1_10collective13CollectiveMmaINS1_34MainloopSm90TmaGmmaWarpSpecializedILi7ENS5_IJNS4_1CILi1EEESB_SB_EEENS1_35KernelTmaWarpSpecializedCooperativeEEENS5_IJNSA_ILi384EEENSA_ILi112EEENSA_ILi32EEEEEENS_10bfloat16_tENS5_IJlSB_lEEESJ_SK_NS4_8TiledMMAINS4_8MMA_AtomIJNS4_4SM904GMMA27MMA_64x16x16_F32BF16BF16_SSILNSO_5MajorE0ELSQ_0ELNSO_7ScaleInE1ELSR_1EEEEEENS4_6LayoutINS5_IJNSA_ILi2EEESB_SB_EEENS5_IJSB_NSA_ILi0EEESX_EEEEENS5_IJNS4_10UnderscoreES10_S10_EEEEENS4_13SM90_TMA_LOADENS4_14ComposedLayoutINS4_7SwizzleILi2ELi4ELi3EEENS4_18smem_ptr_flag_bitsILi16EEENSU_INS5_IJNSA_ILi8EEESH_EEENS5_IJSH_SB_EEEEEEEvNS4_8identityES13_S1D_vS1E_EENS_8epilogue10collective6detail29Sm90TmaWarpSpecializedAdapterINS1H_15DefaultEpilogueISJ_SK_SK_NS1G_6thread17LinearCombinationISJ_Li1EffLNS1L_9ScaleType4KindE0ELNS_15FloatRoundStyleE2ESJ_EENS1_15EpilogueDefaultEEEEEvvEEEEvNT_6ParamsE)
        /*0014*/ 	.word	0x00000000


	//----- nvinfo : EIATTR_MIN_STACK_SIZE
	.align		4
.L_17:
        /*0018*/ 	.byte	0x04, 0x12
        /*001a*/ 	.short	(.L_19 - .L_18)
	.align		4
.L_18:
        /*001c*/ 	.word	index@(_ZN7cutlass13device_kernelINS_4gemm6kernel13GemmUniversalIN4cute5tupleIJiiiiEEENS1_10collective13CollectiveMmaINS1_34MainloopSm90TmaGmmaWarpSpecializedILi7ENS5_IJNS4_1CILi1EEESB_SB_EEENS1_35KernelTmaWarpSpecializedCooperativeEEENS5_IJNSA_ILi384EEENSA_ILi112EEENSA_ILi32EEEEEENS_10bfloat16_tENS5_IJlSB_lEEESJ_SK_NS4_8TiledMMAINS4_8MMA_AtomIJNS4_4SM904GMMA27MMA_64x16x16_F32BF16BF16_SSILNSO_5MajorE0ELSQ_0ELNSO_7ScaleInE1ELSR_1EEEEEENS4_6LayoutINS5_IJNSA_ILi2EEESB_SB_EEENS5_IJSB_NSA_ILi0EEESX_EEEEENS5_IJNS4_10UnderscoreES10_S10_EEEEENS4_13SM90_TMA_LOADENS4_14ComposedLayoutINS4_7SwizzleILi2ELi4ELi3EEENS4_18smem_ptr_flag_bitsILi16EEENSU_INS5_IJNSA_ILi8EEESH_EEENS5_IJSH_SB_EEEEEEEvNS4_8identityES13_S1D_vS1E_EENS_8epilogue10collective6detail29Sm90TmaWarpSpecializedAdapterINS1H_15DefaultEpilogueISJ_SK_SK_NS1G_6thread17LinearCombinationISJ_Li1EffLNS1L_9ScaleType4KindE0ELNS_15FloatRoundStyleE2ESJ_EENS1_15EpilogueDefaultEEEEEvvEEEEvNT_6ParamsE)
        /*0020*/ 	.word	0x00000000
.L_19:


//--------------------- .nv.compat                --------------------------
	.section	.nv.compat,"",@"SHT_CUDA_COMPAT_INFO"
	.align	4
        /*0000*/ 	.byte	0x02, 0x09, 0x01, 0x00, 0x02, 0x02, 0x04, 0x00, 0x02, 0x05, 0x05, 0x00, 0x03, 0x07, 0x01, 0x01
        /*0010*/ 	.byte	0x02, 0x03, 0x01, 0x00, 0x02, 0x06, 0x01, 0x00, 0x04, 0x0b, 0x08, 0x00, 0x00, 0x00, 0x00, 0x00
        /*0020*/ 	.byte	0x00, 0x00, 0x00, 0x00


//--------------------- .nv.info._ZN7cutlass13device_kernelINS_4gemm6kernel13GemmUniversalIN4cute5tupleIJiiiiEEENS1_10collective13CollectiveMmaINS1_34MainloopSm90TmaGmmaWarpSpecializedILi7ENS5_IJNS4_1CILi1EEESB_SB_EEENS1_35KernelTmaWarpSpecializedCooperativeEEENS5_IJNSA_ILi384EEENSA_ILi112EEENSA_ILi32EEEEEENS_10bfloat16_tENS5_IJlSB_lEEESJ_SK_NS4_8TiledMMAINS4_8MMA_AtomIJNS4_4SM904GMMA27MMA_64x16x16_F32BF16BF16_SSILNSO_5MajorE0ELSQ_0ELNSO_7ScaleInE1ELSR_1EEEEEENS4_6LayoutINS5_IJNSA_ILi2EEESB_SB_EEENS5_IJSB_NSA_ILi0EEESX_EEEEENS5_IJNS4_10UnderscoreES10_S10_EEEEENS4_13SM90_TMA_LOADENS4_14ComposedLayoutINS4_7SwizzleILi2ELi4ELi3EEENS4_18smem_ptr_flag_bitsILi16EEENSU_INS5_IJNSA_ILi8EEESH_EEENS5_IJSH_SB_EEEEEEEvNS4_8identityES13_S1D_vS1E_EENS_8epilogue10collective6detail29Sm90TmaWarpSpecializedAdapterINS1H_15DefaultEpilogueISJ_SK_SK_NS1G_6thread17LinearCombinationISJ_Li1EffLNS1L_9ScaleType4KindE0ELNS_15FloatRoundStyleE2ESJ_EENS1_15EpilogueDefaultEEEEEvvEEEEvNT_6ParamsE --------------------------
	.section	.nv.info._ZN7cutlass13device_kernelINS_4gemm6kernel13GemmUniversalIN4cute5tupleIJiiiiEEENS1_10collective13CollectiveMmaINS1_34MainloopSm90TmaGmmaWarpSpecializedILi7ENS5_IJNS4_1CILi1EEESB_SB_EEENS1_35KernelTmaWarpSpecializedCooperativeEEENS5_IJNSA_ILi384EEENSA_ILi112EEENSA_ILi32EEEEEENS_10bfloat16_tENS5_IJlSB_lEEESJ_SK_NS4_8TiledMMAINS4_8MMA_AtomIJNS4_4SM904GMMA27MMA_64x16x16_F32BF16BF16_SSILNSO_5MajorE0ELSQ_0ELNSO_7ScaleInE1ELSR_1EEEEEENS4_6LayoutINS5_IJNSA_ILi2EEESB_SB_EEENS5_IJSB_NSA_ILi0EEESX_EEEEENS5_IJNS4_10UnderscoreES10_S10_EEEEENS4_13SM90_TMA_LOADENS4_14ComposedLayoutINS4_7SwizzleILi2ELi4ELi3EEENS4_18smem_ptr_flag_bitsILi16EEENSU_INS5_IJNSA_ILi8EEESH_EEENS5_IJSH_SB_EEEEEEEvNS4_8identityES13_S1D_vS1E_EENS_8epilogue10collective6detail29Sm90TmaWarpSpecializedAdapterINS1H_15DefaultEpilogueISJ_SK_SK_NS1G_6thread17LinearCombinationISJ_Li1EffLNS1L_9ScaleType4KindE0ELNS_15FloatRoundStyleE2ESJ_EENS1_15EpilogueDefaultEEEEEvvEEEEvNT_6ParamsE,"",@"SHT_CUDA_INFO"
	.sectionflags	@""
	.align	4


	//----- nvinfo : EIATTR_CUDA_API_VERSION
	.align		4
        /*0000*/ 	.byte	0x04, 0x37
        /*0002*/ 	.short	(.L_21 - .L_20)
.L_20:
        /*0004*/ 	.word	0x00000082


	//----- nvinfo : EIATTR_KPARAM_INFO
	.align		4
.L_21:
        /*0008*/ 	.byte	0x04, 0x17
        /*000a*/ 	.short	(.L_23 - .L_22)
.L_22:
        /*000c*/ 	.word	0x00000000
        /*0010*/ 	.short	0x0000
        /*0012*/ 	.short	0x0070
        /*0014*/ 	.byte	0x00, 0xf0, 0x01, 0x10


	//----- nvinfo : EIATTR_SPARSE_MMA_MASK
	.align		4
.L_23:
        /*0018*/ 	.byte	0x03, 0x50
        /*001a*/ 	.short	0x0000


	//----- nvinfo : EIATTR_MAXREG_COUNT
	.align		4
        /*001c*/ 	.byte	0x03, 0x1b
        /*001e*/ 	.short	0x00a8


	//----- nvinfo : EIATTR_NUM_BARRIERS
	.align		4
        /*0020*/ 	.byte	0x02, 0x4c
        /*0022*/ 	.byte	0x01
	.zero		1


	//----- nvinfo : EIATTR_EXTERNS
	.align		4
        /*0024*/ 	.byte	0x04, 0x0f
        /*0026*/ 	.short	(.L_25 - .L_24)


	//   ....[0]....
	.align		4
.L_24:
        /*0028*/ 	.word	index@(__assertfail)


	//----- nvinfo : EIATTR_MERCURY_ISA_VERSION
	.align		4
.L_25:
        /*002c*/ 	.byte	0x03, 0x5f
        /*002e*/ 	.short	0x0101


	//----- nvinfo : EIATTR_INT_WARP_WIDE_INSTR_OFFSETS
	.align		4
        /*0030*/ 	.byte	0x04, 0x31
        /*0032*/ 	.short	(.L_27 - .L_26)


	//   ....[0]....
.L_26:
        /*0034*/ 	.word	0x00000420


	//   ....[1]....
        /*0038*/ 	.word	0x00000430


	//   ....[2]....
        /*003c*/ 	.word	0x00000510


	//----- nvinfo : EIATTR_COOP_GROUP_MASK_REGIDS
	.align		4
.L_27:
        /*0040*/ 	.byte	0x04, 0x29
        /*0042*/ 	.short	(.L_29 - .L_28)


	//   ....[0]....
.L_28:
        /*0044*/ 	.word	0xffffffff


	//   ....[1]....
        /*0048*/ 	.word	0xffffffff


	//   ....[2]....
        /*004c*/ 	.word	0xffffffff


	//   ....[3]....
        /*0050*/ 	.word	0xffffffff


	//   ....[4]....
        /*0054*/ 	.word	0xffffffff


	//----- nvinfo : EIATTR_COOP_GROUP_INSTR_OFFSETS
	.align		4
.L_29:
        /*0058*/ 	.byte	0x04, 0x28
        /*005a*/ 	.short	(.L_31 - .L_30)


	//   ....[0]....
.L_30:
        /*005c*/ 	.word	0x00000060


	//   ....[1]....
        /*0060*/ 	.word	0x00000070


	//   ....[2]....
        /*0064*/ 	.word	0x00000130


	//   ....[3]....
        /*0068*/ 	.word	0x00000320


	//   ....[4]....
        /*006c*/ 	.word	0x00001000


	//----- nvinfo : EIATTR_REG_RECONFIG
	.align		4
.L_31:
        /*0070*/ 	.byte	0x01, 0x54
	.zero		2


	//----- nvinfo : EIATTR_SYSCALL_OFFSETS
	.align		4
        /*0074*/ 	.byte	0x04, 0x46
        /*0076*/ 	.short	(.L_33 - .L_32)


	//   ....[0]....
.L_32:
        /*0078*/ 	.word	0x000011b0


	//----- nvinfo : EIATTR_MBARRIER_INSTR_OFFSETS
	.align		4
.L_33:
        /*007c*/ 	.byte	0x04, 0x39
        /*007e*/ 	.short	(.L_35 - .L_34)


	//   ....[0]....
.L_34:
        /*0080*/ 	.word	0x00000230
        /*0084*/ 	.word	0x000000ff
        /*0088*/ 	.word	0x00000000
        /*008c*/ 	.short	0x0100
        /*008e*/ 	.byte	0x08
	.zero		1


	//   ....[1]....
        /*0090*/ 	.word	0x00000240
        /*0094*/ 	.word	0x000000ff
        /*0098*/ 	.word	0x00000038
        /*009c*/ 	.short	0x0100
        /*009e*/ 	.byte	0x08
	.zero		1


	//   ....[2]....
        /*00a0*/ 	.word	0x00000250
        /*00a4*/ 	.word	0x000000ff
        /*00a8*/ 	.word	0x00000008
        /*00ac*/ 	.short	0x0100
        /*00ae*/ 	.byte	0x08
	.zero		1


	//   ....[3]....
        /*00b0*/ 	.word	0x00000260
        /*00b4*/ 	.word	0x000000ff
        /*00b8*/ 	.word	0x00000040
        /*00bc*/ 	.short	0x0100
        /*00be*/ 	.byte	0x08
	.zero		1


	//   ....[4]....
        /*00c0*/ 	.word	0x00000270
        /*00c4*/ 	.word	0x000000ff
        /*00c8*/ 	.word	0x00000010
        /*00cc*/ 	.short	0x0100
        /*00ce*/ 	.byte	0x08
	.zero		1


	//   ....[5]....
        /*00d0*/ 	.word	0x00000280
        /*00d4*/ 	.word	0x000000ff
        /*00d8*/ 	.word	0x00000048
        /*00dc*/ 	.short	0x0100
        /*00de*/ 	.byte	0x08
	.zero		1


	//   ....[6]....
        /*00e0*/ 	.word	0x00000290
        /*00e4*/ 	.word	0x000000ff
        /*00e8*/ 	.word	0x00000018
        /*00ec*/ 	.short	0x0100
        /*00ee*/ 	.byte	0x08
	.zero		1


	//   ....[7]....
        /*00f0*/ 	.word	0x000002a0
        /*00f4*/ 	.word	0x000000ff
        /*00f8*/ 	.word	0x00000050
        /*00fc*/ 	.short	0x0100
        /*00fe*/ 	.byte	0x08
	.zero		1


	//   ....[8]....
        /*0100*/ 	.word	0x000002b0
        /*0104*/ 	.word	0x000000ff
        /*0108*/ 	.word	0x00000020
        /*010c*/ 	.short	0x0100
        /*010e*/ 	.byte	0x08
	.zero		1


	//   ....[9]....
        /*0110*/ 	.word	0x000002c0
        /*0114*/ 	.word	0x000000ff
        /*0118*/ 	.word	0x00000058
        /*011c*/ 	.short	0x0100
        /*011e*/ 	.byte	0x08
	.zero		1


	//   ....[10]....
        /*0120*/ 	.word	0x000002d0
        /*0124*/ 	.word	0x000000ff
        /*0128*/ 	.word	0x00000028
        /*012c*/ 	.short	0x0100
        /*012e*/ 	.byte	0x08
	.zero		1


	//   ....[11]....
        /*0130*/ 	.word	0x000002e0
        /*0134*/ 	.word	0x000000ff
        /*0138*/ 	.word	0x00000060
        /*013c*/ 	.short	0x0100
        /*013e*/ 	.byte	0x08
	.zero		1


	//   ....[12]....
        /*0140*/ 	.word	0x000002f0
        /*0144*/ 	.word	0x000000ff
        /*0148*/ 	.word	0x00000030
        /*014c*/ 	.short	0x0100
        /*014e*/ 	.byte	0x08
	.zero		1


	//   ....[13]....
        /*0150*/ 	.word	0x00000300
        /*0154*/ 	.word	0x000000ff
        /*0158*/ 	.word	0x00000068
        /*015c*/ 	.short	0x0100
        /*015e*/ 	.byte	0x08
	.zero		1


	//   ....[14]....
        /*0160*/ 	.word	0x00000580
        /*0164*/ 	.word	0x000000ff
        /*0168*/ 	.word	0x00000080
        /*016c*/ 	.short	0x0100
        /*016e*/ 	.byte	0x06
	.zero		1


	//   ....[15]....
        /*0170*/ 	.word	0x000005e0
        /*0174*/ 	.word	0x000000ff
        /*0178*/ 	.word	0x00000088
        /*017c*/ 	.short	0x0100
        /*017e*/ 	.byte	0x06
	.zero		1


	//   ....[16]....
        /*0180*/ 	.word	0x00001230
        /*0184*/ 	.word	0x00000003
        /*0188*/ 	.word	0x00000000
        /*018c*/ 	.short	0x010a
        /*018e*/ 	.byte	0x3f
	.zero		1


	//   ....[17]....
        /*0190*/ 	.word	0x00001270
        /*0194*/ 	.word	0x00000003
        /*0198*/ 	.word	0x00000000
        /*019c*/ 	.short	0x010a
        /*019e*/ 	.byte	0x3f
	.zero		1


	//   ....[18]....
        /*01a0*/ 	.word	0x00002350
        /*01a4*/ 	.word	0x000000ff
        /*01a8*/ 	.word	0x00000000
        /*01ac*/ 	.short	0x010a
        /*01ae*/ 	.byte	0x08
	.zero		1


	//   ....[19]....
        /*01b0*/ 	.word	0x00002390
        /*01b4*/ 	.word	0x000000ff
        /*01b8*/ 	.word	0x00000000
        /*01bc*/ 	.short	0x010a
        /*01be*/ 	.byte	0x08
	.zero		1


	//   ....[20]....
        /*01c0*/ 	.word	0x00003370
        /*01c4*/ 	.word	0x000000ff
        /*01c8*/ 	.word	0x00000000
        /*01cc*/ 	.short	0x0101
        /*01ce*/ 	.byte	0x08
	.zero		1


	//   ....[21]....
        /*01d0*/ 	.word	0x00003540
        /*01d4*/ 	.word	0x00000004
        /*01d8*/ 	.word	0x00000000
        /*01dc*/ 	.short	0x0101
        /*01de*/ 	.byte	0x3f
	.zero		1


	//   ....[22]....
        /*01e0*/ 	.word	0x0000f480
        /*01e4*/ 	.word	0x0000000e
        /*01e8*/ 	.word	0x00000038
        /*01ec*/ 	.short	0x010a
        /*01ee*/ 	.byte	0x3f
	.zero		1


	//   ....[23]....
        /*01f0*/ 	.word	0x0000f850
        /*01f4*/ 	.word	0x00000006
        /*01f8*/ 	.word	0x00000088
        /*01fc*/ 	.short	0x0101
        /*01fe*/ 	.byte	0x3f
	.zero		1


	//   ....[24]....
        /*0200*/ 	.word	0x0000ff90
        /*0204*/ 	.word	0x00000007
        /*0208*/ 	.word	0x00000000
        /*020c*/ 	.short	0x010a
        /*020e*/ 	.byte	0x3f
	.zero		1


	//   ....[25]....
        /*0210*/ 	.word	0x00010010
        /*0214*/ 	.word	0x00000008
        /*0218*/ 	.word	0x00000000
        /*021c*/ 	.short	0x010a
        /*021e*/ 	.byte	0x3f
	.zero		1


	//   ....[26]....
        /*0220*/ 	.word	0x000100a0
        /*0224*/ 	.word	0x00000009
        /*0228*/ 	.word	0x00000000
        /*022c*/ 	.short	0x010a
        /*022e*/ 	.byte	0x3f
	.zero		1


	//   ....[27]....
        /*0230*/ 	.word	0x00010130
        /*0234*/ 	.word	0x00000008
        /*0238*/ 	.word	0x00000000
        /*023c*/ 	.short	0x010a
        /*023e*/ 	.byte	0x3f
	.zero		1


	//   ....[28]....
        /*0240*/ 	.word	0x000101c0
        /*0244*/ 	.word	0x00000009
        /*0248*/ 	.word	0x00000000
        /*024c*/ 	.short	0x010a
        /*024e*/ 	.byte	0x3f
	.zero		1


	//   ....[29]....
        /*0250*/ 	.word	0x00010250
        /*0254*/ 	.word	0x00000006
        /*0258*/ 	.word	0x00000000
        /*025c*/ 	.short	0x010a
        /*025e*/ 	.byte	0x3f
	.zero		1


	//   ....[30]....
        /*0260*/ 	.word	0x000102e0
        /*0264*/ 	.word	0x00000003
        /*0268*/ 	.word	0x00000000
        /*026c*/ 	.short	0x010a
        /*026e*/ 	.byte	0x3f
	.zero		1


	//   ....[31]....
        /*0270*/ 	.word	0x00010340
        /*0274*/ 	.word	0x00000003
        /*0278*/ 	.word	0x00000000
        /*027c*/ 	.short	0x010a
        /*027e*/ 	.byte	0x3f
	.zero		1


	//   ....[32]....
        /*0280*/ 	.word	0x000103a0
        /*0284*/ 	.word	0x00000005
        /*0288*/ 	.word	0x00000000
        /*028c*/ 	.short	0x010a
        /*028e*/ 	.byte	0x3f
	.zero		1


	//   ....[33]....
        /*0290*/ 	.word	0x00010470
        /*0294*/ 	.word	0x0000000e
        /*0298*/ 	.word	0x00000038
        /*029c*/ 	.short	0x010a
        /*029e*/ 	.byte	0x3f
	.zero		1


	//   ....[34]....
        /*02a0*/ 	.word	0x00010540
        /*02a4*/ 	.word	0x00000007
        /*02a8*/ 	.word	0x00000000
        /*02ac*/ 	.short	0x010a
        /*02ae*/ 	.byte	0x3f
	.zero		1


	//   ....[35]....
        /*02b0*/ 	.word	0x00010590
        /*02b4*/ 	.word	0x00000008
        /*02b8*/ 	.word	0x00000000
        /*02bc*/ 	.short	0x010a
        /*02be*/ 	.byte	0x3f
	.zero		1


	//   ....[36]....
        /*02c0*/ 	.word	0x000105e0
        /*02c4*/ 	.word	0x00000009
        /*02c8*/ 	.word	0x00000000
        /*02cc*/ 	.short	0x010a
        /*02ce*/ 	.byte	0x3f
	.zero		1


	//   ....[37]....
        /*02d0*/ 	.word	0x00010630
        /*02d4*/ 	.word	0x00000008
        /*02d8*/ 	.word	0x00000000
        /*02dc*/ 	.short	0x010a
        /*02de*/ 	.byte	0x3f
	.zero		1


	//   ....[38]....
        /*02e0*/ 	.word	0x00010680
        /*02e4*/ 	.word	0x00000009
        /*02e8*/ 	.word	0x00000000
        /*02ec*/ 	.short	0x010a
        /*02ee*/ 	.byte	0x3f
	.zero		1


	//   ....[39]....
        /*02f0*/ 	.word	0x000106d0
        /*02f4*/ 	.word	0x00000006
        /*02f8*/ 	.word	0x00000000
        /*02fc*/ 	.short	0x010a
        /*02fe*/ 	.byte	0x3f
	.zero		1


	//----- nvinfo : EIATTR_NUM_MBARRIERS
	.align		4
.L_35:
        /*0300*/ 	.byte	0x03, 0x38
        /*0302*/ 	.short	0x0010


	//----- nvinfo : EIATTR_EXIT_INSTR_OFFSETS
	.align		4
        /*0304*/ 	.byte	0x04, 0x1c
        /*0306*/ 	.short	(.L_37 - .L_36)


	//   ....[0]....
.L_36:
        /*0308*/ 	.word	0x00000630


	//   ....[1]....
        /*030c*/ 	.word	0x00000f10


	//   ....[2]....
        /*0310*/ 	.word	0x0000eab0


	//   ....[3]....
        /*0314*/ 	.word	0x0000f110


	//   ....[4]....
        /*0318*/ 	.word	0x00010330


	//----- nvinfo : EIATTR_MAX_THREADS
	.align		4
.L_37:
        /*031c*/ 	.byte	0x04, 0x05
        /*031e*/ 	.short	(.L_39 - .L_38)
.L_38:
        /*0320*/ 	.word	0x00000180
        /*0324*/ 	.word	0x00000001
        /*0328*/ 	.word	0x00000001


	//----- nvinfo : EIATTR_CRS_STACK_SIZE
	.align		4
.L_39:
        /*032c*/ 	.byte	0x04, 0x1e
        /*032e*/ 	.short	(.L_41 - .L_40)
.L_40:
        /*0330*/ 	.word	0x00000000


	//----- nvinfo : EIATTR_CBANK_PARAM_SIZE
	.align		4
.L_41:
        /*0334*/ 	.byte	0x03, 0x19
        /*0336*/ 	.short	0x0470


	//----- nvinfo : EIATTR_PARAM_CBANK
	.align		4
        /*0338*/ 	.byte	0x04, 0x0a
        /*033a*/ 	.short	(.L_43 - .L_42)
	.align		4
.L_42:
        /*033c*/ 	.word	index@(.nv.constant0._ZN7cutlass13device_kernelINS_4gemm6kernel13GemmUniversalIN4cute5tupleIJiiiiEEENS1_10collective13CollectiveMmaINS1_34MainloopSm90TmaGmmaWarpSpecializedILi7ENS5_IJNS4_1CILi1EEESB_SB_EEENS1_35KernelTmaWarpSpecializedCooperativeEEENS5_IJNSA_ILi384EEENSA_ILi112EEENSA_ILi32EEEEEENS_10bfloat16_tENS5_IJlSB_lEEESJ_SK_NS4_8TiledMMAINS4_8MMA_AtomIJNS4_4SM904GMMA27MMA_64x16x16_F32BF16BF16_SSILNSO_5MajorE0ELSQ_0ELNSO_7ScaleInE1ELSR_1EEEEEENS4_6LayoutINS5_IJNSA_ILi2EEESB_SB_EEENS5_IJSB_NSA_ILi0EEESX_EEEEENS5_IJNS4_10UnderscoreES10_S10_EEEEENS4_13SM90_TMA_LOADENS4_14ComposedLayoutINS4_7SwizzleILi2ELi4ELi3EEENS4_18smem_ptr_flag_bitsILi16EEENSU_INS5_IJNSA_ILi8EEESH_EEENS5_IJSH_SB_EEEEEEEvNS4_8identityES13_S1D_vS1E_EENS_8epilogue10collective6detail29Sm90TmaWarpSpecializedAdapterINS1H_15DefaultEpilogueISJ_SK_SK_NS1G_6thread17LinearCombinationISJ_Li1EffLNS1L_9ScaleType4KindE0ELNS_15FloatRoundStyleE2ESJ_EENS1_15EpilogueDefaultEEEEEvvEEEEvNT_6ParamsE)
        /*0340*/ 	.short	0x0210
        /*0342*/ 	.short	0x0470


	//----- nvinfo : EIATTR_SW_WAR
	.align		4
.L_43:
        /*0344*/ 	.byte	0x04, 0x36
        /*0346*/ 	.short	(.L_45 - .L_44)
.L_44:
        /*0348*/ 	.word	0x00000008
.L_45:


//--------------------- .nv.callgraph             --------------------------
	.section	.nv.callgraph,"",@"SHT_CUDA_CALLGRAPH"
	.align	4
	.sectionentsize	8
	.align		4
        /*0000*/ 	.word	0x00000000
	.align		4
        /*0004*/ 	.word	0xffffffff
	.align		4
        /*0008*/ 	.word	index@(_ZN7cutlass13device_kernelINS_4gemm6kernel13GemmUniversalIN4cute5tupleIJiiiiEEENS1_10collective13CollectiveMmaINS1_34MainloopSm90TmaGmmaWarpSpecializedILi7ENS5_IJNS4_1CILi1EEESB_SB_EEENS1_35KernelTmaWarpSpecializedCooperativeEEENS5_IJNSA_ILi384EEENSA_ILi112EEENSA_ILi32EEEEEENS_10bfloat16_tENS5_IJlSB_lEEESJ_SK_NS4_8TiledMMAINS4_8MMA_AtomIJNS4_4SM904GMMA27MMA_64x16x16_F32BF16BF16_SSILNSO_5MajorE0ELSQ_0ELNSO_7ScaleInE1ELSR_1EEEEEENS4_6LayoutINS5_IJNSA_ILi2EEESB_SB_EEENS5_IJSB_NSA_ILi0EEESX_EEEEENS5_IJNS4_10UnderscoreES10_S10_EEEEENS4_13SM90_TMA_LOADENS4_14ComposedLayoutINS4_7SwizzleILi2ELi4ELi3EEENS4_18smem_ptr_flag_bitsILi16EEENSU_INS5_IJNSA_ILi8EEESH_EEENS5_IJSH_SB_EEEEEEEvNS4_8identityES13_S1D_vS1E_EENS_8epilogue10collective6detail29Sm90TmaWarpSpecializedAdapterINS1H_15DefaultEpilogueISJ_SK_SK_NS1G_6thread17LinearCombinationISJ_Li1EffLNS1L_9ScaleType4KindE0ELNS_15FloatRoundStyleE2ESJ_EENS1_15EpilogueDefaultEEEEEvvEEEEvNT_6ParamsE)
	.align		4
        /*000c*/ 	.word	index@(__assertfail)
	.align		4
        /*0010*/ 	.word	0x00000000
	.align		4
        /*0014*/ 	.word	0xfffffffe
	.align		4
        /*0018*/ 	.word	0x00000000
	.align		4
        /*001c*/ 	.word	0xfffffffd
	.align		4
        /*0020*/ 	.word	0x00000000
	.align		4
        /*0024*/ 	.word	0xfffffffc


//--------------------- .nv.constant4             --------------------------
	.section	.nv.constant4,"a",@progbits
	.align	8
	.align		8
.nv.constant4:
        /*0000*/ 	.dword	__assertfail
	.align		8
        /*0008*/ 	.dword	__unnamed_1
	.align		8
        /*0010*/ 	.dword	_ZN40_INTERNAL_e928ad94_4_k_cu_9abd0152_104064cuda3std3__45__cpo5beginE
	.align		8
        /*0018*/ 	.dword	_ZN40_INTERNAL_e928ad94_4_k_cu_9abd0152_104064cuda3std3__45__cpo3endE
	.align		8
        /*0020*/ 	.dword	_ZN40_INTERNAL_e928ad94_4_k_cu_9abd0152_104064cuda3std3__45__cpo6cbeginE
	.align		8
        /*0028*/ 	.dword	_ZN40_INTERNAL_e928ad94_4_k_cu_9abd0152_104064cuda3std3__45__cpo4cendE
	.align		8
        /*0030*/ 	.dword	_ZN40_INTERNAL_e928ad94_4_k_cu_9abd0152_104064cuda3std3__442_GLOBAL__N__e928ad94_4_k_cu_9abd0152_104066ignoreE
	.align		8
        /*0038*/ 	.dword	_ZN40_INTERNAL_e928ad94_4_k_cu_9abd0152_104064cuda3std3__419piecewise_constructE
	.align		8
        /*0040*/ 	.dword	_ZN40_INTERNAL_e928ad94_4_k_cu_9abd0152_104064cuda3std3__48in_placeE
	.align		8
        /*0048*/ 	.dword	_ZN40_INTERNAL_e928ad94_4_k_cu_9abd0152_104064cuda3std6ranges3__45__cpo4swapE
	.align		8
        /*0050*/ 	.dword	_ZN40_INTERNAL_e928ad94_4_k_cu_9abd0152_104064cuda3std6ranges3__45__cpo9iter_moveE
	.align		8
        /*0058*/ 	.dword	_ZN40_INTERNAL_e928ad94_4_k_cu_9abd0152_104064cute7productE
	.align		8
        /*0060*/ 	.dword	_ZN40_INTERNAL_e928ad94_4_k_cu_9abd0152_104064cute1_E
	.align		8
        /*0068*/ 	.dword	$str$22
	.align		8
        /*0070*/ 	.dword	$str$23


//--------------------- .text._ZN7cutlass13device_kernelINS_4gemm6kernel13GemmUniversalIN4cute5tupleIJiiiiEEENS1_10collective13CollectiveMmaINS1_34MainloopSm90TmaGmmaWarpSpecializedILi7ENS5_IJNS4_1CILi1EEESB_SB_EEENS1_35KernelTmaWarpSpecializedCooperativeEEENS5_IJNSA_ILi384EEENSA_ILi112EEENSA_ILi32EEEEEENS_10bfloat16_tENS5_IJlSB_lEEESJ_SK_NS4_8TiledMMAINS4_8MMA_AtomIJNS4_4SM904GMMA27MMA_64x16x16_F32BF16BF16_SSILNSO_5MajorE0ELSQ_0ELNSO_7ScaleInE1ELSR_1EEEEEENS4_6LayoutINS5_IJNSA_ILi2EEESB_SB_EEENS5_IJSB_NSA_ILi0EEESX_EEEEENS5_IJNS4_10UnderscoreES10_S10_EEEEENS4_13SM90_TMA_LOADENS4_14ComposedLayoutINS4_7SwizzleILi2ELi4ELi3EEENS4_18smem_ptr_flag_bitsILi16EEENSU_INS5_IJNSA_ILi8EEESH_EEENS5_IJSH_SB_EEEEEEEvNS4_8identityES13_S1D_vS1E_EENS_8epilogue10collective6detail29Sm90TmaWarpSpecializedAdapterINS1H_15DefaultEpilogueISJ_SK_SK_NS1G_6thread17LinearCombinationISJ_Li1EffLNS1L_9ScaleType4KindE0ELNS_15FloatRoundStyleE2ESJ_EENS1_15EpilogueDefaultEEEEEvvEEEEvNT_6ParamsE --------------------------
	.section	.text._ZN7cutlass13device_kernelINS_4gemm6kernel13GemmUniversalIN4cute5tupleIJiiiiEEENS1_10collective13CollectiveMmaINS1_34MainloopSm90TmaGmmaWarpSpecializedILi7ENS5_IJNS4_1CILi1EEESB_SB_EEENS1_35KernelTmaWarpSpecializedCooperativeEEENS5_IJNSA_ILi384EEENSA_ILi112EEENSA_ILi32EEEEEENS_10bfloat16_tENS5_IJlSB_lEEESJ_SK_NS4_8TiledMMAINS4_8MMA_AtomIJNS4_4SM904GMMA27MMA_64x16x16_F32BF16BF16_SSILNSO_5MajorE0ELSQ_0ELNSO_7ScaleInE1ELSR_1EEEEEENS4_6LayoutINS5_IJNSA_ILi2EEESB_SB_EEENS5_IJSB_NSA_ILi0EEESX_EEEEENS5_IJNS4_10UnderscoreES10_S10_EEEEENS4_13SM90_TMA_LOADENS4_14ComposedLayoutINS4_7SwizzleILi2ELi4ELi3EEENS4_18smem_ptr_flag_bitsILi16EEENSU_INS5_IJNSA_ILi8EEESH_EEENS5_IJSH_SB_EEEEEEEvNS4_8identityES13_S1D_vS1E_EENS_8epilogue10collective6detail29Sm90TmaWarpSpecializedAdapterINS1H_15DefaultEpilogueISJ_SK_SK_NS1G_6thread17LinearCombinationISJ_Li1EffLNS1L_9ScaleType4KindE0ELNS_15FloatRoundStyleE2ESJ_EENS1_15EpilogueDefaultEEEEEvvEEEEvNT_6ParamsE,"ax",@progbits
	.align	128
.text._ZN7cutlass13device_kernelINS_4gemm6kernel13GemmUniversalIN4cute5tupleIJiiiiEEENS1_10collective13CollectiveMmaINS1_34MainloopSm90TmaGmmaWarpSpecializedILi7ENS5_IJNS4_1CILi1EEESB_SB_EEENS1_35KernelTmaWarpSpecializedCooperativeEEENS5_IJNSA_ILi384EEENSA_ILi112EEENSA_ILi32EEEEEENS_10bfloat16_tENS5_IJlSB_lEEESJ_SK_NS4_8TiledMMAINS4_8MMA_AtomIJNS4_4SM904GMMA27MMA_64x16x16_F32BF16BF16_SSILNSO_5MajorE0ELSQ_0ELNSO_7ScaleInE1ELSR_1EEEEEENS4_6LayoutINS5_IJNSA_ILi2EEESB_SB_EEENS5_IJSB_NSA_ILi0EEESX_EEEEENS5_IJNS4_10UnderscoreES10_S10_EEEEENS4_13SM90_TMA_LOADENS4_14ComposedLayoutINS4_7SwizzleILi2ELi4ELi3EEENS4_18smem_ptr_flag_bitsILi16EEENSU_INS5_IJNSA_ILi8EEESH_EEENS5_IJSH_SB_EEEEEEEvNS4_8identityES13_S1D_vS1E_EENS_8epilogue10collective6detail29Sm90TmaWarpSpecializedAdapterINS1H_15DefaultEpilogueISJ_SK_SK_NS1G_6thread17LinearCombinationISJ_Li1EffLNS1L_9ScaleType4KindE0ELNS_15FloatRoundStyleE2ESJ_EENS1_15EpilogueDefaultEEEEEvvEEEEvNT_6ParamsE:
        .type           _ZN7cutlass13device_kernelINS_4gemm6kernel13GemmUniversalIN4cute5tupleIJiiiiEEENS1_10collective13CollectiveMmaINS1_34MainloopSm90TmaGmmaWarpSpecializedILi7ENS5_IJNS4_1CILi1EEESB_SB_EEENS1_35KernelTmaWarpSpecializedCooperativeEEENS5_IJNSA_ILi384EEENSA_ILi112EEENSA_ILi32EEEEEENS_10bfloat16_tENS5_IJlSB_lEEESJ_SK_NS4_8TiledMMAINS4_8MMA_AtomIJNS4_4SM904GMMA27MMA_64x16x16_F32BF16BF16_SSILNSO_5MajorE0ELSQ_0ELNSO_7ScaleInE1ELSR_1EEEEEENS4_6LayoutINS5_IJNSA_ILi2EEESB_SB_EEENS5_IJSB_NSA_ILi0EEESX_EEEEENS5_IJNS4_10UnderscoreES10_S10_EEEEENS4_13SM90_TMA_LOADENS4_14ComposedLayoutINS4_7SwizzleILi2ELi4ELi3EEENS4_18smem_ptr_flag_bitsILi16EEENSU_INS5_IJNSA_ILi8EEESH_EEENS5_IJSH_SB_EEEEEEEvNS4_8identityES13_S1D_vS1E_EENS_8epilogue10collective6detail29Sm90TmaWarpSpecializedAdapterINS1H_15DefaultEpilogueISJ_SK_SK_NS1G_6thread17LinearCombinationISJ_Li1EffLNS1L_9ScaleType4KindE0ELNS_15FloatRoundStyleE2ESJ_EENS1_15EpilogueDefaultEEEEEvvEEEEvNT_6ParamsE,@function
        .size           _ZN7cutlass13device_kernelINS_4gemm6kernel13GemmUniversalIN4cute5tupleIJiiiiEEENS1_10collective13CollectiveMmaINS1_34MainloopSm90TmaGmmaWarpSpecializedILi7ENS5_IJNS4_1CILi1EEESB_SB_EEENS1_35KernelTmaWarpSpecializedCooperativeEEENS5_IJNSA_ILi384EEENSA_ILi112EEENSA_ILi32EEEEEENS_10bfloat16_tENS5_IJlSB_lEEESJ_SK_NS4_8TiledMMAINS4_8MMA_AtomIJNS4_4SM904GMMA27MMA_64x16x16_F32BF16BF16_SSILNSO_5MajorE0ELSQ_0ELNSO_7ScaleInE1ELSR_1EEEEEENS4_6LayoutINS5_IJNSA_ILi2EEESB_SB_EEENS5_IJSB_NSA_ILi0EEESX_EEEEENS5_IJNS4_10UnderscoreES10_S10_EEEEENS4_13SM90_TMA_LOADENS4_14ComposedLayoutINS4_7SwizzleILi2ELi4ELi3EEENS4_18smem_ptr_flag_bitsILi16EEENSU_INS5_IJNSA_ILi8EEESH_EEENS5_IJSH_SB_EEEEEEEvNS4_8identityES13_S1D_vS1E_EENS_8epilogue10collective6detail29Sm90TmaWarpSpecializedAdapterINS1H_15DefaultEpilogueISJ_SK_SK_NS1G_6thread17LinearCombinationISJ_Li1EffLNS1L_9ScaleType4KindE0ELNS_15FloatRoundStyleE2ESJ_EENS1_15EpilogueDefaultEEEEEvvEEEEvNT_6ParamsE,(.L_x_402 - _ZN7cutlass13device_kernelINS_4gemm6kernel13GemmUniversalIN4cute5tupleIJiiiiEEENS1_10collective13CollectiveMmaINS1_34MainloopSm90TmaGmmaWarpSpecializedILi7ENS5_IJNS4_1CILi1EEESB_SB_EEENS1_35KernelTmaWarpSpecializedCooperativeEEENS5_IJNSA_ILi384EEENSA_ILi112EEENSA_ILi32EEEEEENS_10bfloat16_tENS5_IJlSB_lEEESJ_SK_NS4_8TiledMMAINS4_8MMA_AtomIJNS4_4SM904GMMA27MMA_64x16x16_F32BF16BF16_SSILNSO_5MajorE0ELSQ_0ELNSO_7ScaleInE1ELSR_1EEEEEENS4_6LayoutINS5_IJNSA_ILi2EEESB_SB_EEENS5_IJSB_NSA_ILi0EEESX_EEEEENS5_IJNS4_10UnderscoreES10_S10_EEEEENS4_13SM90_TMA_LOADENS4_14ComposedLayoutINS4_7SwizzleILi2ELi4ELi3EEENS4_18smem_ptr_flag_bitsILi16EEENSU_INS5_IJNSA_ILi8EEESH_EEENS5_IJSH_SB_EEEEEEEvNS4_8identityES13_S1D_vS1E_EENS_8epilogue10collective6detail29Sm90TmaWarpSpecializedAdapterINS1H_15DefaultEpilogueISJ_SK_SK_NS1G_6thread17LinearCombinationISJ_Li1EffLNS1L_9ScaleType4KindE0ELNS_15FloatRoundStyleE2ESJ_EENS1_15EpilogueDefaultEEEEEvvEEEEvNT_6ParamsE)
        .other          _ZN7cutlass13device_kernelINS_4gemm6kernel13GemmUniversalIN4cute5tupleIJiiiiEEENS1_10collective13CollectiveMmaINS1_34MainloopSm90TmaGmmaWarpSpecializedILi7ENS5_IJNS4_1CILi1EEESB_SB_EEENS1_35KernelTmaWarpSpecializedCooperativeEEENS5_IJNSA_ILi384EEENSA_ILi112EEENSA_ILi32EEEEEENS_10bfloat16_tENS5_IJlSB_lEEESJ_SK_NS4_8TiledMMAINS4_8MMA_AtomIJNS4_4SM904GMMA27MMA_64x16x16_F32BF16BF16_SSILNSO_5MajorE0ELSQ_0ELNSO_7ScaleInE1ELSR_1EEEEEENS4_6LayoutINS5_IJNSA_ILi2EEESB_SB_EEENS5_IJSB_NSA_ILi0EEESX_EEEEENS5_IJNS4_10UnderscoreES10_S10_EEEEENS4_13SM90_TMA_LOADENS4_14ComposedLayoutINS4_7SwizzleILi2ELi4ELi3EEENS4_18smem_ptr_flag_bitsILi16EEENSU_INS5_IJNSA_ILi8EEESH_EEENS5_IJSH_SB_EEEEEEEvNS4_8identityES13_S1D_vS1E_EENS_8epilogue10collective6detail29Sm90TmaWarpSpecializedAdapterINS1H_15DefaultEpilogueISJ_SK_SK_NS1G_6thread17LinearCombinationISJ_Li1EffLNS1L_9ScaleType4KindE0ELNS_15FloatRoundStyleE2ESJ_EENS1_15EpilogueDefaultEEEEEvvEEEEvNT_6ParamsE,@"STO_CUDA_ENTRY STV_DEFAULT"
_ZN7cutlass13device_kernelINS_4gemm6kernel13GemmUniversalIN4cute5tupleIJiiiiEEENS1_10collective13CollectiveMmaINS1_34MainloopSm90TmaGmmaWarpSpecializedILi7ENS5_IJNS4_1CILi1EEESB_SB_EEENS1_35KernelTmaWarpSpecializedCooperativeEEENS5_IJNSA_ILi384EEENSA_ILi112EEENSA_ILi32EEEEEENS_10bfloat16_tENS5_IJlSB_lEEESJ_SK_NS4_8TiledMMAINS4_8MMA_AtomIJNS4_4SM904GMMA27MMA_64x16x16_F32BF16BF16_SSILNSO_5MajorE0ELSQ_0ELNSO_7ScaleInE1ELSR_1EEEEEENS4_6LayoutINS5_IJNSA_ILi2EEESB_SB_EEENS5_IJSB_NSA_ILi0EEESX_EEEEENS5_IJNS4_10UnderscoreES10_S10_EEEEENS4_13SM90_TMA_LOADENS4_14ComposedLayoutINS4_7SwizzleILi2ELi4ELi3EEENS4_18smem_ptr_flag_bitsILi16EEENSU_INS5_IJNSA_ILi8EEESH_EEENS5_IJSH_SB_EEEEEEEvNS4_8identityES13_S1D_vS1E_EENS_8epilogue10collective6detail29Sm90TmaWarpSpecializedAdapterINS1H_15DefaultEpilogueISJ_SK_SK_NS1G_6thread17LinearCombinationISJ_Li1EffLNS1L_9ScaleType4KindE0ELNS_15FloatRoundStyleE2ESJ_EENS1_15EpilogueDefaultEEEEEvvEEEEvNT_6ParamsE:
[----:B------:R-:W0:Y:S01]  /*0000*/  LDC R1, c[0x0][0x28] ;  /* 0x00000a00ff017b82 */ /* 0x000e220000000800 */
[----:B------:R-:W1:Y:S01]  /*0010*/  S2R R3, SR_TID.X ;  /* 0x0000000000037919 */ /* 0x000e620000002100 */
[----:B------:R-:W-:Y:S01]  /*0020*/  ELECT P0, URZ, PT ;  /* 0x00000000003f782f */ /* 0x000fe20003800000 */
[----:B------:R-:W-:Y:S01]  /*0030*/  BSSY B0, `(.L_x_0) ;  /* 0x000000f000007945 */ /* 0x000fe20003800000 */
[--C-:B-1----:R-:W-:Y:S02]  /*0040*/  SHF.R.U32.HI R0, RZ, 0x5, R3.reuse ;  /* 0x00000005ff007819 */ /* 0x102fe40000011603 */
[----:B------:R-:W-:-:S03]  /*0050*/  SHF.R.U32.HI R3, RZ, 0x7, R3 ;  /* 0x00000007ff037819 */ /* 0x000fc60000011603 */
[----:B------:R-:W1:Y:S04]  /*0060*/  SHFL.IDX PT, R2, R0, RZ, 0x1f ;  /* 0x00001fff00027589 */ /* 0x000e6800000e0000 */
[----:B------:R2:W3:Y:S01]  /*0070*/  SHFL.IDX PT, R8, R3, RZ, 0x1f ;  /* 0x00001fff03087589 */ /* 0x0004e200000e0000 */
[----:B-1----:R-:W-:-:S13]  /*0080*/  ISETP.NE.OR P0, PT, R2, RZ, !P0 ;  /* 0x000000ff0200720c */ /* 0x002fda0004705670 */
[----:B0-23--:R-:W-:Y:S05]  /*0090*/  @P0 BRA `(.L_x_1) ;  /* 0x0000000000200947 */ /* 0x00dfea0003800000 */
[----:B------:R-:W-:Y:S02]  /*00a0*/  ULDC.64 UR4, c[0x0][0x198] ;  /* 0x0000660000047ab9 */ /* 0x000fe40000000a00 */
[----:B------:R-:W-:Y:S02]  /*00b0*/  UIADD3 UR6, UP0, UR4, 0xf0, URZ ;  /* 0x000000f004067890 */ /* 0x000fe4000ff1e03f */
[----:B------:R-:W-:Y:S02]  /*00c0*/  UIADD3 UR4, UP1, UR4, 0x1f0, URZ ;  /* 0x000001f004047890 */ /* 0x000fe4000ff3e03f */
[----:B------:R-:W-:Y:S02]  /*00d0*/  UIADD3.X UR7, URZ, UR5, URZ, UP0, !UPT ;  /* 0x000000053f077290 */ /* 0x000fe400087fe43f */
[----:B------:R-:W-:-:S07]  /*00e0*/  UIADD3.X UR5, URZ, UR5, URZ, UP1, !UPT ;  /* 0x000000053f057290 */ /* 0x000fce0008ffe43f */
[----:B------:R0:W-:Y:S02]  /*00f0*/  UTMACCTL.PF [UR6] ;  /* 0x00000000060079b9 */ /* 0x0001e40008040000 */
[----:B------:R0:W-:Y:S02]  /*0100*/  UTMACCTL.PF [UR4] ;  /* 0x00000000040079b9 */ /* 0x0001e40008040000 */
[----:B0-----:R-:W-:Y:S01]  /*0110*/  NOP ;  /* 0x0000000000007918 */ /* 0x001fe20000000000 */
.L_x_1:
[----:B------:R-:W-:Y:S05]  /*0120*/  BSYNC B0 ;  /* 0x0000000000007941 */ /* 0x000fea0003800000 */
.L_x_0:
[----:B------:R-:W0:Y:S02]  /*0130*/  SHFL.IDX PT, R3, R0, RZ, 0x1f ;  /* 0x00001fff00037589 */ /* 0x000e2400000e0000 */
[----:B0-----:R-:W-:-:S13]  /*0140*/  ISETP.NE.AND P0, PT, R3, RZ, PT ;  /* 0x000000ff0300720c */ /* 0x001fda0003f05270 */
[----:B------:R-:W-:Y:S05]  /*0150*/  @P0 BRA `(.L_x_2) ;  /* 0x0000000000700947 */ /* 0x000fea0003800000 */
[----:B------:R-:W0:Y:S01]  /*0160*/  S2UR UR8, SR_CgaCtaId ;  /* 0x00000000000879c3 */ /* 0x000e220000008800 */
[----:B------:R-:W-:Y:S01]  /*0170*/  UMOV UR4, 0x400 ;  /* 0x0000040000047882 */ /* 0x000fe20000000000 */
[----:B------:R-:W-:Y:S01]  /*0180*/  UMOV UR5, 0x1 ;  /* 0x0000000100057882 */ /* 0x000fe20000000000 */
[----:B------:R-:W-:Y:S01]  /*0190*/  UMOV UR6, 0x100 ;  /* 0x0000010000067882 */ /* 0x000fe20000000000 */
[----:B------:R-:W-:Y:S01]  /*01a0*/  ELECT P0, URZ, PT ;  /* 0x00000000003f782f */ /* 0x000fe20003800000 */
[----:B------:R-:W-:-:S04]  /*01b0*/  UIADD3 UR6, -UR6, 0x100000, URZ ;  /* 0x0010000006067890 */ /* 0x000fc8000fffe13f */
[----:B------:R-:W-:Y:S02]  /*01c0*/  USHF.L.U32 UR7, UR6, 0xb, URZ ;  /* 0x0000000b06077899 */ /* 0x000fe4000800063f */
[----:B------:R-:W-:Y:S02]  /*01d0*/  USHF.L.U32 UR6, UR6, 0x1, URZ ;  /* 0x0000000106067899 */ /* 0x000fe4000800063f */
[----:B0-----:R-:W-:Y:S02]  /*01e0*/  ULEA UR8, UR8, UR4, 0x18 ;  /* 0x0000000408087291 */ /* 0x001fe4000f8ec03f */
[----:B------:R-:W-:-:S04]  /*01f0*/  UIADD3 UR4, -UR5, 0x100000, URZ ;  /* 0x0010000005047890 */ /* 0x000fc8000fffe13f */
[----:B------:R-:W-:Y:S02]  /*0200*/  USHF.L.U32 UR5, UR4, 0xb, URZ ;  /* 0x0000000b04057899 */ /* 0x000fe4000800063f */
[----:B------:R-:W-:Y:S01]  /*0210*/  USHF.L.U32 UR4, UR4, 0x1, URZ ;  /* 0x0000000104047899 */ /* 0x000fe2000800063f */
[----:B------:R-:W0:Y:S11]  /*0220*/  FENCE.VIEW.ASYNC.S ;  /* 0x00000000000073c6 */ /* 0x000e360000000000 */
[----:B0-----:R0:W1:Y:S01]  /*0230*/  SYNCS.EXCH.64 URZ, [UR8], UR4 ;  /* 0x00000004083f75b2 */ /* 0x0010620008000100 */
[----:B------:R0:W2:Y:S01]  /*0240*/  SYNCS.EXCH.64 URZ, [UR8+0x38], UR6 ;  /* 0x00003806083f75b2 */ /* 0x0000a20008000100 */
[----:B------:R0:W3:Y:S01]  /*0250*/  SYNCS.EXCH.64 URZ, [UR8+0x8], UR4 ;  /* 0x00000804083f75b2 */ /* 0x0000e20008000100 */
[----:B------:R0:W4:Y:S01]  /*0260*/  SYNCS.EXCH.64 URZ, [UR8+0x40], UR6 ;  /* 0x00004006083f75b2 */ /* 0x0001220008000100 */
[----:B------:R0:W0:Y:S01]  /*0270*/  SYNCS.EXCH.64 URZ, [UR8+0x10], UR4 ;  /* 0x00001004083f75b2 */ /* 0x0000220008000100 */
        /* <DEDUP_REMOVED lines=9> */
[----:B------:R-:W-:Y:S01]  /*0310*/  NOP ;  /* 0x0000000000007918 */ /* 0x000fe20000000000 */
.L_x_2:
[----:B------:R-:W5:Y:S01]  /*0320*/  SHFL.IDX PT, R0, R0, RZ, 0x1f ;  /* 0x00001fff00007589 */ /* 0x000f6200000e0000 */
[----:B------:R-:W1:Y:S01]  /*0330*/  LDC R4, c[0x0][0x65c] ;  /* 0x00019700ff047b82 */ /* 0x000e620000000800 */
[----:B------:R-:W-:Y:S02]  /*0340*/  ELECT P0, URZ, PT ;  /* 0x00000000003f782f */ /* 0x000fe40003800000 */
[----:B------:R-:W-:Y:S01]  /*0350*/  SHF.R.S32.HI R5, RZ, 0x1f, R2 ;  /* 0x0000001fff057819 */ /* 0x000fe20000011402 */
[----:B------:R-:W2:Y:S01]  /*0360*/  S2R R3, SR_CTAID.Y ;  /* 0x0000000000037919 */ /* 0x000ea20000002600 */
[----:B0-----:R-:W-:Y:S01]  /*0370*/  UMOV UR4, 0x20 ;  /* 0x0000002000047882 */ /* 0x001fe20000000000 */
[----:B------:R-:W-:Y:S01]  /*0380*/  ISETP.NE.AND P2, PT, R8, RZ, PT ;  /* 0x000000ff0800720c */ /* 0x000fe20003f45270 */
[----:B------:R-:W-:Y:S01]  /*0390*/  NOP ;  /* 0x0000000000007918 */ /* 0x000fe20000000000 */
[----:B------:R-:W-:Y:S01]  /*03a0*/  LEA.HI R5, R5, R2, RZ, 0x2 ;  /* 0x0000000205057211 */ /* 0x000fe200078f10ff */
[----:B------:R-:W-:-:S03]  /*03b0*/  NOP ;  /* 0x0000000000007918 */ /* 0x000fc60000000000 */
[----:B------:R-:W-:Y:S02]  /*03c0*/  LOP3.LUT R5, R5, 0xfffffffc, RZ, 0xc0, !PT ;  /* 0xfffffffc05057812 */ /* 0x000fe400078ec0ff */
[----:B-----5:R-:W-:-:S03]  /*03d0*/  ISETP.NE.OR P0, PT, R0, RZ, !P0 ;  /* 0x000000ff0000720c */ /* 0x020fc60004705670 */
[----:B------:R-:W-:Y:S01]  /*03e0*/  IMAD.IADD R0, R2, 0x1, -R5 ;  /* 0x0000000102007824 */ /* 0x000fe200078e0a05 */
[----:B-1----:R-:W-:Y:S01]  /*03f0*/  ISETP.NE.AND P3, PT, R4, 0x1, PT ;  /* 0x000000010400780c */ /* 0x002fe20003f65270 */
[----:B------:R-:W-:Y:S01]  /*0400*/  IMAD.MOV.U32 R5, RZ, RZ, RZ ;  /* 0x000000ffff057224 */ /* 0x000fe200078e00ff */
[----:B------:R-:W0:Y:S07]  /*0410*/  S2R R4, SR_CTAID.X ;  /* 0x0000000000047919 */ /* 0x000e2e0000002500 */
[----:B------:R-:W-:Y:S01]  /*0420*/  VOTEU.ALL UP0, P0 ;  /* 0x00000000003f7886 */ /* 0x000fe20000000000 */
[----:B------:R-:W-:-:S03]  /*0430*/  VOTEU.ALL UP1, P0 ;  /* 0x00000000003f7886 */ /* 0x000fc60000020000 */
[----:B------:R-:W0:Y:S01]  /*0440*/  @P3 LDC R19, c[0x0][0x10] ;  /* 0x00000400ff133b82 */ /* 0x000e220000000800 */
[----:B--2---:R-:W-:Y:S01]  /*0450*/  @P3 IMAD.MOV.U32 R6, RZ, RZ, R3 ;  /* 0x000000ffff063224 */ /* 0x004fe200078e0003 */
[----:B------:R-:W-:Y:S01]  /*0460*/  @!UP0 UMOV UR6, 0x400 ;  /* 0x0000040000068882 */ /* 0x000fe20000000000 */
[----:B------:R-:W-:-:S04]  /*0470*/  @!UP0 UIADD3 UR4, -UR4, 0x100000, URZ ;  /* 0x0010000004048890 */ /* 0x000fc8000fffe13f */
[----:B------:R-:W-:Y:S02]  /*0480*/  @!UP0 USHF.L.U32 UR5, UR4, 0xb, URZ ;  /* 0x0000000b04058899 */ /* 0x000fe4000800063f */
[----:B------:R-:W-:Y:S01]  /*0490*/  @!UP0 USHF.L.U32 UR4, UR4, 0x1, URZ ;  /* 0x0000000104048899 */ /* 0x000fe2000800063f */
[----:B------:R-:W-:Y:S02]  /*04a0*/  @P3 IMAD.MOV.U32 R7, RZ, RZ, RZ ;  /* 0x000000ffff073224 */ /* 0x000fe400078e00ff */
[----:B------:R-:W-:Y:S01]  /*04b0*/  @P3 IMAD.MOV.U32 R17, RZ, RZ, RZ ;  /* 0x000000ffff113224 */ /* 0x000fe200078e00ff */
[----:B------:R-:W1:Y:S08]  /*04c0*/  @!UP0 S2UR UR7, SR_CgaCtaId ;  /* 0x00000000000789c3 */ /* 0x000e700000008800 */
[----:B------:R-:W2:Y:S01]  /*04d0*/  @!P3 LDC R9, c[0x0][0xc] ;  /* 0x00000300ff09bb82 */ /* 0x000ea20000000800 */
[----:B0-----:R-:W-:-:S04]  /*04e0*/  @P3 IMAD.WIDE.U32 R18, R4, R19, R6 ;  /* 0x0000001304123225 */ /* 0x001fc800078e0006 */
[----:B------:R-:W-:Y:S01]  /*04f0*/  @P3 IMAD.IADD R17, R19, 0x1, R17 ;  /* 0x0000000113113824 */ /* 0x000fe200078e0211 */
[----:B-1----:R-:W-:Y:S01]  /*0500*/  @!UP0 ULEA UR6, UR7, UR6, 0x18 ;  /* 0x0000000607068291 */ /* 0x002fe2000f8ec03f */
[----:B------:R-:W-:Y:S01]  /*0510*/  VOTEU.ALL UP0, P0 ;  /* 0x00000000003f7886 */ /* 0x000fe20000000000 */
[----:B------:R-:W-:-:S04]  /*0520*/  ISETP.NE.AND P0, PT, R0, 0x3, PT ;  /* 0x000000030000780c */ /* 0x000fc80003f05270 */
[----:B------:R-:W-:Y:S01]  /*0530*/  ISETP.EQ.OR P0, PT, R0, RZ, !P0 ;  /* 0x000000ff0000720c */ /* 0x000fe20004702670 */
[----:B--2---:R-:W-:-:S03]  /*0540*/  @!P3 IMAD.WIDE.U32 R6, R9, R3, R4 ;  /* 0x000000030906b225 */ /* 0x004fc600078e0004 */
[C---:B------:R-:W-:Y:S01]  /*0550*/  ISETP.EQ.AND P0, PT, R8.reuse, RZ, P0 ;  /* 0x000000ff0800720c */ /* 0x040fe20000702270 */
[----:B------:R-:W-:Y:S01]  /*0560*/  VIADD R8, R8, 0xffffffff ;  /* 0xffffffff08087836 */ /* 0x000fe20000000000 */
[----:B------:R-:W0:Y:S02]  /*0570*/  FENCE.VIEW.ASYNC.S ;  /* 0x00000000000073c6 */ /* 0x000e240000000000 */
[----:B0-----:R0:W3:Y:S01]  /*0580*/  @!UP0 SYNCS.EXCH.64 URZ, [UR6+0x80], UR4 ;  /* 0x00008004063f85b2 */ /* 0x0010e20008000100 */
[----:B------:R-:W-:Y:S01]  /*0590*/  @!P3 MOV R18, R6 ;  /* 0x000000060012b202 */ /* 0x000fe20000000f00 */
[----:B------:R-:W-:Y:S01]  /*05a0*/  @!P3 IMAD.MOV.U32 R17, RZ, RZ, R7 ;  /* 0x000000ffff11b224 */ /* 0x000fe200078e0007 */
[----:B------:R-:W-:Y:S02]  /*05b0*/  SEL R16, RZ, 0x1, !P0 ;  /* 0x00000001ff107807 */ /* 0x000fe40004000000 */
[----:B------:R-:W-:-:S04]  /*05c0*/  ISETP.GE.U32.AND P1, PT, R8, 0x2, PT ;  /* 0x000000020800780c */ /* 0x000fc80003f26070 */
[----:B------:R-:W-:Y:S01]  /*05d0*/  SEL R16, R16, 0x2, P1 ;  /* 0x0000000210107807 */ /* 0x000fe20000800000 */
[----:B------:R0:W3:Y:S01]  /*05e0*/  @!UP1 SYNCS.EXCH.64 URZ, [UR6+0x88], UR4 ;  /* 0x00008804063f95b2 */ /* 0x0000e20008000100 */
[----:B------:R-:W-:Y:S01]  /*05f0*/  NOP ;  /* 0x0000000000007918 */ /* 0x000fe20000000000 */
[----:B---34-:R-:W-:Y:S06]  /*0600*/  BAR.SYNC.DEFER_BLOCKING 0x0 ;  /* 0x0000000000007b1d */ /* 0x018fec0000010000 */
[----:B------:R-:W-:Y:S05]  /*0610*/  @!P2 BRA `(.L_x_3) ;  /* 0x000000e40028a947 */ /* 0x000fea0003800000 */
[----:B------:R-:W-:-:S13]  /*0620*/  ISETP.GT.U32.AND P0, PT, R8, 0x1, PT ;  /* 0x000000010800780c */ /* 0x000fda0003f04070 */
[----:B0-----:R-:W-:Y:S05]  /*0630*/  @P0 EXIT ;  /* 0x000000000000094d */ /* 0x001fea0003800000 */
[----:B------:R-:W-:Y:S01]  /*0640*/  ULDC.64 UR4, c[0x0][0x650] ;  /* 0x0001940000047ab9 */ /* 0x000fe20000000a00 */
[----:B------:R-:W-:Y:S01]  /*0650*/  PRMT R0, RZ, 0x7610, R0 ;  /* 0x00007610ff007816 */ /* 0x000fe20000000000 */
[----:B------:R-:W-:Y:S01]  /*0660*/  IMAD.MOV.U32 R22, RZ, RZ, -0x1 ;  /* 0xffffffffff167424 */ /* 0x000fe200078e00ff */
[----:B------:R-:W-:Y:S01]  /*0670*/  ISETP.GE.U32.AND P0, PT, R18, UR4, PT ;  /* 0x0000000412007c0c */ /* 0x000fe2000bf06070 */
[----:B------:R-:W-:Y:S02]  /*0680*/  IMAD.MOV.U32 R19, RZ, RZ, -0x1 ;  /* 0xffffffffff137424 */ /* 0x000fe400078e00ff */
[----:B------:R-:W-:Y:S01]  /*0690*/  IMAD.MOV.U32 R2, RZ, RZ, -0x1 ;  /* 0xffffffffff027424 */ /* 0x000fe200078e00ff */
[----:B------:R-:W-:-:S13]  /*06a0*/  ISETP.GE.U32.AND.EX P0, PT, R17, UR5, PT, P0 ;  /* 0x0000000511007c0c */ /* 0x000fda000bf06100 */
[----:B------:R-:W-:Y:S05]  /*06b0*/  @P0 BRA `(.L_x_4) ;  /* 0x00000004005c0947 */ /* 0x000fea0003800000 */
[----:B------:R-:W0:Y:S01]  /*06c0*/  LDC.64 R14, c[0x0][0x628] ;  /* 0x00018a00ff0e7b82 */ /* 0x000e220000000a00 */
[----:B------:R-:W-:Y:S02]  /*06d0*/  IMAD.MOV.U32 R6, RZ, RZ, R18 ;  /* 0x000000ffff067224 */ /* 0x000fe400078e0012 */
[----:B------:R-:W-:-:S05]  /*06e0*/  IMAD.MOV.U32 R7, RZ, RZ, R17 ;  /* 0x000000ffff077224 */ /* 0x000fca00078e0011 */
[----:B------:R-:W1:Y:S08]  /*06f0*/  LDC R2, c[0x0][0x630] ;  /* 0x00018c00ff027b82 */ /* 0x000e700000000800 */
[----:B------:R-:W2:Y:S01]  /*0700*/  LDC.64 R20, c[0x0][0x620] ;  /* 0x00018800ff147b82 */ /* 0x000ea20000000a00 */
[----:B0-----:R-:W-:-:S04]  /*0710*/  ISETP.NE.U32.AND P0, PT, R14, RZ, PT ;  /* 0x000000ff0e00720c */ /* 0x001fc80003f05070 */
[----:B------:R-:W-:-:S13]  /*0720*/  ISETP.NE.AND.EX P0, PT, R15, RZ, PT, P0 ;  /* 0x000000ff0f00720c */ /* 0x000fda0003f05300 */
[----:B-12---:R-:W-:Y:S05]  /*0730*/  @!P0 BRA `(.L_x_5) ;  /* 0x0000000000288947 */ /* 0x006fea0003800000 */
[----:B------:R-:W0:Y:S02]  /*0740*/  LDC R11, c[0x0][0x634] ;  /* 0x00018d00ff0b7b82 */ /* 0x000e240000000800 */
[----:B0-----:R-:W-:-:S04]  /*0750*/  IADD3 R11, P0, R18, R11, RZ ;  /* 0x0000000b120b7210 */ /* 0x001fc80007f1e0ff */
[----:B------:R-:W-:-:S05]  /*0760*/  IADD3.X R13, RZ, R17, RZ, P0, !PT ;  /* 0x00000011ff0d7210 */ /* 0x000fca00007fe4ff */
[----:B------:R-:W-:-:S04]  /*0770*/  IMAD.WIDE.U32 R6, R13, R14, RZ ;  /* 0x0000000e0d067225 */ /* 0x000fc800078e00ff */
[----:B------:R-:W-:-:S04]  /*0780*/  IMAD.WIDE.U32 R8, P0, R11, R15, R6 ;  /* 0x0000000f0b087225 */ /* 0x000fc80007800006 */
[----:B------:R-:W-:-:S04]  /*0790*/  IMAD.WIDE.U32 R6, R11, R14, RZ ;  /* 0x0000000e0b067225 */ /* 0x000fc800078e00ff */
[----:B------:R-:W-:Y:S01]  /*07a0*/  IMAD.X R11, RZ, RZ, RZ, P0 ;  /* 0x000000ffff0b7224 */ /* 0x000fe200000e06ff */
[----:B------:R-:W-:Y:S01]  /*07b0*/  IADD3 RZ, P0, R7, R8, RZ ;  /* 0x0000000807ff7210 */ /* 0x000fe20007f1e0ff */
[----:B------:R-:W-:-:S04]  /*07c0*/  IMAD.MOV.U32 R10, RZ, RZ, R9 ;  /* 0x000000ffff0a7224 */ /* 0x000fc800078e0009 */
[----:B------:R-:W-:-:S08]  /*07d0*/  IMAD.WIDE.U32.X R6, R13, R15, R10, P0 ;  /* 0x0000000f0d067225 */ /* 0x000fd000000e040a */
.L_x_5:
[-CC-:B------:R-:W-:Y:S01]  /*07e0*/  SHF.R.U64 R24, R6, R2.reuse, R7.reuse ;  /* 0x0000000206187219 */ /* 0x180fe20000001207 */
[----:B------:R-:W0:Y:S01]  /*07f0*/  LDC.64 R22, c[0x0][0x640] ;  /* 0x00019000ff167b82 */ /* 0x000e220000000a00 */
[----:B------:R-:W-:Y:S01]  /*0800*/  SHF.R.U32.HI R2, RZ, R2, R7 ;  /* 0x00000002ff027219 */ /* 0x000fe20000011607 */
[----:B------:R-:W-:Y:S01]  /*0810*/  ULDC UR4, c[0x0][0x150] ;  /* 0x0000540000047ab9 */ /* 0x000fe20000000800 */
[----:B------:R-:W-:Y:S01]  /*0820*/  IADD3 R9, P0, RZ, -R24, RZ ;  /* 0x80000018ff097210 */ /* 0x000fe20007f1e0ff */
[----:B------:R-:W-:Y:S01]  /*0830*/  IMAD.MOV.U32 R19, RZ, RZ, R17 ;  /* 0x000000ffff137224 */ /* 0x000fe200078e0011 */
[----:B------:R-:W-:-:S03]  /*0840*/  I2FP.F32.U32 R0, R4 ;  /* 0x0000000400007245 */ /* 0x000fc60000201000 */
[----:B------:R-:W-:Y:S01]  /*0850*/  IMAD.X R11, RZ, RZ, ~R2, P0 ;  /* 0x000000ffff0b7224 */ /* 0x000fe200000e0e02 */
[----:B------:R-:W1:Y:S01]  /*0860*/  LDC R8, c[0x0][0x618] ;  /* 0x00018600ff087b82 */ /* 0x000e620000000800 */
[----:B------:R-:W-:Y:S01]  /*0870*/  FMUL R0, R0, UR4 ;  /* 0x0000000400007c20 */ /* 0x000fe20008400000 */
[----:B------:R-:W-:Y:S01]  /*0880*/  IMAD.WIDE.U32 R6, R9, R20, R18 ;  /* 0x0000001409067225 */ /* 0x000fe200078e0012 */
[----:B------:R-:W-:-:S03]  /*0890*/  ULDC UR4, c[0x0][0x154] ;  /* 0x0000550000047ab9 */ /* 0x000fc60000000800 */
[----:B------:R-:W-:Y:S01]  /*08a0*/  IMAD R2, R11, R20, RZ ;  /* 0x000000140b027224 */ /* 0x000fe200078e02ff */
[----:B------:R-:W2:Y:S01]  /*08b0*/  F2I.U32.TRUNC.NTZ R0, R0 ;  /* 0x0000000000007305 */ /* 0x000ea2000020f000 */
[----:B------:R-:W3:Y:S02]  /*08c0*/  LDC R5, c[0x0][0x144] ;  /* 0x00005100ff057b82 */ /* 0x000ee40000000800 */
[----:B------:R-:W-:Y:S01]  /*08d0*/  IMAD R9, R9, R21, R2 ;  /* 0x0000001509097224 */ /* 0x000fe200078e0202 */
[----:B------:R-:W-:-:S03]  /*08e0*/  I2FP.F32.U32 R2, R3 ;  /* 0x0000000300027245 */ /* 0x000fc60000201000 */
[----:B------:R-:W-:Y:S01]  /*08f0*/  IMAD.IADD R7, R7, 0x1, R9 ;  /* 0x0000000107077824 */ /* 0x000fe200078e0209 */
[----:B0-----:R-:W-:Y:S01]  /*0900*/  ISETP.NE.U32.AND P0, PT, R22, RZ, PT ;  /* 0x000000ff1600720c */ /* 0x001fe20003f05070 */
[----:B------:R-:W0:Y:S03]  /*0910*/  LDC R11, c[0x0][0x608] ;  /* 0x00018200ff0b7b82 */ /* 0x000e260000000800 */
[----:B------:R-:W-:Y:S01]  /*0920*/  ISETP.NE.AND.EX P0, PT, R23, RZ, PT, P0 ;  /* 0x000000ff1700720c */ /* 0x000fe20003f05300 */
[----:B--2---:R-:W-:-:S04]  /*0930*/  IMAD.MOV R9, RZ, RZ, -R0 ;  /* 0x000000ffff097224 */ /* 0x004fc800078e0a00 */
[----:B------:R-:W2:Y:S01]  /*0940*/  LDC R13, c[0x0][0x658] ;  /* 0x00019600ff0d7b82 */ /* 0x000ea20000000800 */
[-CC-:B-1----:R-:W-:Y:S02]  /*0950*/  SHF.R.U64 R15, R6, R8.reuse, R7.reuse ;  /* 0x00000008060f7219 */ /* 0x182fe40000001207 */
[----:B------:R-:W-:-:S05]  /*0960*/  SHF.R.U32.HI R6, RZ, R8, R7 ;  /* 0x00000008ff067219 */ /* 0x000fca0000011607 */
[----:B------:R-:W1:Y:S01]  /*0970*/  LDC R12, c[0x0][0x148] ;  /* 0x00005200ff0c7b82 */ /* 0x000e620000000800 */
[----:B---3--:R-:W-:Y:S02]  /*0980*/  IMAD R0, R5, R9, R4 ;  /* 0x0000000905007224 */ /* 0x008fe400078e0204 */
[----:B------:R-:W-:Y:S01]  /*0990*/  FMUL R5, R2, UR4 ;  /* 0x0000000402057c20 */ /* 0x000fe20008400000 */
[----:B------:R-:W-:-:S04]  /*09a0*/  MOV R4, 0xffffffff ;  /* 0xffffffff00047802 */ /* 0x000fc80000000f00 */
[----:B------:R-:W3:Y:S01]  /*09b0*/  LDC R19, c[0x0][0x600] ;  /* 0x00018000ff137b82 */ /* 0x000ee20000000800 */
[-CC-:B0-----:R-:W-:Y:S02]  /*09c0*/  SHF.R.U64 R25, R15, R11.reuse, R6.reuse ;  /* 0x0000000b0f197219 */ /* 0x181fe40000001206 */
[----:B------:R-:W-:Y:S01]  /*09d0*/  SHF.R.U32.HI R2, RZ, R11, R6 ;  /* 0x0000000bff027219 */ /* 0x000fe20000011606 */
[----:B------:R-:W-:Y:S01]  /*09e0*/  IMAD.MOV.U32 R6, RZ, RZ, 0x1 ;  /* 0x00000001ff067424 */ /* 0x000fe200078e00ff */
[----:B------:R0:W4:Y:S03]  /*09f0*/  F2I.U32.TRUNC.NTZ R11, R5 ;  /* 0x00000005000b7305 */ /* 0x000126000020f000 */
[----:B------:R-:W1:Y:S01]  /*0a00*/  LDC R14, c[0x0][0x648] ;  /* 0x00019200ff0e7b82 */ /* 0x000e620000000800 */
[-C--:B--2---:R-:W-:Y:S02]  /*0a10*/  SHF.L.U32 R4, R4, R13.reuse, RZ ;  /* 0x0000000d04047219 */ /* 0x084fe400000006ff */
[----:B------:R-:W-:-:S02]  /*0a20*/  SHF.R.U64 R26, R25, R13, R2 ;  /* 0x0000000d191a7219 */ /* 0x000fc40000001202 */
[----:B------:R-:W-:Y:S02]  /*0a30*/  LOP3.LUT R10, RZ, R4, RZ, 0x33, !PT ;  /* 0x00000004ff0a7212 */ /* 0x000fe400078e33ff */
[-C--:B0-----:R-:W-:Y:S01]  /*0a40*/  SHF.R.U32.HI R5, RZ, R13.reuse, R2 ;  /* 0x0000000dff057219 */ /* 0x081fe20000011602 */
[----:B------:R-:W0:Y:S01]  /*0a50*/  LDC R20, c[0x0][0x638] ;  /* 0x00018e00ff147b82 */ /* 0x000e220000000800 */
[----:B------:R-:W-:Y:S01]  /*0a60*/  SHF.L.U32 R2, R6, R13, RZ ;  /* 0x0000000d06027219 */ /* 0x000fe200000006ff */
[----:B------:R-:W-:-:S06]  /*0a70*/  IMAD.MOV.U32 R4, RZ, RZ, R26 ;  /* 0x000000ffff047224 */ /* 0x000fcc00078e001a */
[----:B------:R-:W2:Y:S01]  /*0a80*/  LDC R21, c[0x0][0x610] ;  /* 0x00018400ff157b82 */ /* 0x000ea20000000800 */
[----:B---34-:R-:W-:Y:S05]  /*0a90*/  @!P0 BRA `(.L_x_6) ;  /* 0x0000000000288947 */ /* 0x018fea0003800000 */
[----:B------:R-:W3:Y:S02]  /*0aa0*/  LDC R9, c[0x0][0x64c] ;  /* 0x00019300ff097b82 */ /* 0x000ee40000000800 */
[----:B---3--:R-:W-:-:S05]  /*0ab0*/  IADD3 R9, P0, R26, R9, RZ ;  /* 0x000000091a097210 */ /* 0x008fca0007f1e0ff */
[----:B------:R-:W-:-:S04]  /*0ac0*/  IMAD.X R13, RZ, RZ, R5, P0 ;  /* 0x000000ffff0d7224 */ /* 0x000fc800000e0605 */
[----:B------:R-:W-:-:S04]  /*0ad0*/  IMAD.WIDE.U32 R4, R13, R22, RZ ;  /* 0x000000160d047225 */ /* 0x000fc800078e00ff */
[----:B------:R-:W-:-:S04]  /*0ae0*/  IMAD.WIDE.U32 R6, P0, R9, R23, R4 ;  /* 0x0000001709067225 */ /* 0x000fc80007800004 */
[----:B------:R-:W-:-:S04]  /*0af0*/  IMAD.WIDE.U32 R4, R9, R22, RZ ;  /* 0x0000001609047225 */ /* 0x000fc800078e00ff */
[----:B------:R-:W-:Y:S01]  /*0b00*/  IMAD.X R9, RZ, RZ, RZ, P0 ;  /* 0x000000ffff097224 */ /* 0x000fe200000e06ff */
[----:B------:R-:W-:Y:S01]  /*0b10*/  IADD3 RZ, P0, R5, R6, RZ ;  /* 0x0000000605ff7210 */ /* 0x000fe20007f1e0ff */
[----:B------:R-:W-:-:S04]  /*0b20*/  IMAD.MOV.U32 R8, RZ, RZ, R7 ;  /* 0x000000ffff087224 */ /* 0x000fc800078e0007 */
[----:B------:R-:W-:-:S08]  /*0b30*/  IMAD.WIDE.U32.X R4, R13, R23, R8, P0 ;  /* 0x000000170d047225 */ /* 0x000fd000000e0408 */
.L_x_6:
[----:B-1----:R-:W-:Y:S01]  /*0b40*/  SHF.R.U64 R4, R4, R14, R5 ;  /* 0x0000000e04047219 */ /* 0x002fe20000001205 */
[----:B------:R-:W-:Y:S01]  /*0b50*/  IMAD.MOV R11, RZ, RZ, -R11 ;  /* 0x000000ffff0b7224 */ /* 0x000fe200078e0a0b */
[----:B------:R-:W-:Y:S02]  /*0b60*/  LOP3.LUT R5, R25, R10, RZ, 0xc0, !PT ;  /* 0x0000000a19057212 */ /* 0x000fe400078ec0ff */
[----:B------:R-:W-:Y:S01]  /*0b70*/  IADD3 R6, R19, -0x1, RZ ;  /* 0xffffffff13067810 */ /* 0x000fe20007ffe0ff */
[----:B------:R-:W-:Y:S02]  /*0b80*/  IMAD.MOV R7, RZ, RZ, -R4 ;  /* 0x000000ffff077224 */ /* 0x000fe400078e0a04 */
[----:B------:R-:W-:Y:S01]  /*0b90*/  @P3 IMAD R0, R12, R11, R3 ;  /* 0x0000000b0c003224 */ /* 0x000fe200078e0203 */
[----:B------:R-:W-:Y:S01]  /*0ba0*/  LOP3.LUT R3, R15, R6, RZ, 0xc0, !PT ;  /* 0x000000060f037212 */ /* 0x000fe200078ec0ff */
[----:B------:R-:W-:Y:S02]  /*0bb0*/  IMAD R5, R2, R4, R5 ;  /* 0x0000000402057224 */ /* 0x000fe400078e0205 */
[----:B0-----:R-:W-:-:S02]  /*0bc0*/  IMAD R2, R7, R20, R26 ;  /* 0x0000001407027224 */ /* 0x001fc400078e021a */
[----:B--2---:R-:W-:Y:S02]  /*0bd0*/  IMAD R22, R5, R21, R0 ;  /* 0x0000001505167224 */ /* 0x004fe400078e0200 */
[----:B------:R-:W-:Y:S02]  /*0be0*/  IMAD R3, R2, R19, R3 ;  /* 0x0000001302037224 */ /* 0x000fe400078e0203 */
[----:B------:R-:W-:Y:S02]  /*0bf0*/  IMAD.MOV.U32 R0, RZ, RZ, 0x1 ;  /* 0x00000001ff007424 */ /* 0x000fe400078e00ff */
[----:B------:R-:W-:Y:S01]  /*0c00*/  IMAD.MOV.U32 R2, RZ, RZ, R24 ;  /* 0x000000ffff027224 */ /* 0x000fe200078e0018 */
[----:B------:R-:W-:Y:S02]  /*0c10*/  SEL R19, R3, R22, !P3 ;  /* 0x0000001603137207 */ /* 0x000fe40005800000 */
[----:B------:R-:W-:-:S07]  /*0c20*/  SEL R22, R22, R3, !P3 ;  /* 0x0000000316167207 */ /* 0x000fce0005800000 */
.L_x_4:
[----:B------:R-:W-:-:S08]  /*0c30*/  NOP ;  /* 0x0000000000007918 */ /* 0x000fd00000000000 */
[----:B------:R-:W0:Y:S02]  /*0c40*/  USETMAXREG.TRY_ALLOC.CTAPOOL UP0, 0xe8 ;  /* 0x000000e8000079c8 */ /* 0x000e240008000600 */
[----:B0-----:R-:W-:-:S13]  /*0c50*/  PLOP3.LUT P0, PT, PT, PT, UP0, 0x80, 0x0 ;  /* 0x000000000000781c */ /* 0x001fda0003f0f008 */
[----:B------:R-:W-:Y:S05]  /*0c60*/  @!P0 BRA `(.L_x_4) ;  /* 0xfffffffc00f08947 */ /* 0x000fea000383ffff */
[----:B------:R-:W-:Y:S01]  /*0c70*/  ULDC.64 UR4, c[0x0][0x598] ;  /* 0x0001660000047ab9 */ /* 0x000fe20000000a00 */
[----:B------:R-:W-:Y:S01]  /*0c80*/  ULDC.64 UR40, c[0x0][0x208] ;  /* 0x0000820000287ab9 */ /* 0x000fe20000000a00 */
[----:B------:R-:W-:-:S04]  /*0c90*/  ISETP.NE.U32.AND P0, PT, RZ, UR4, PT ;  /* 0x00000004ff007c0c */ /* 0x000fc8000bf05070 */
[----:B------:R-:W-:-:S13]  /*0ca0*/  ISETP.NE.AND.EX P0, PT, RZ, UR5, PT, P0 ;  /* 0x00000005ff007c0c */ /* 0x000fda000bf05300 */
[----:B------:R-:W-:Y:S05]  /*0cb0*/  @!P0 BRA `(.L_x_7) ;  /* 0x00000000001c8947 */ /* 0x000fea0003800000 */
[----:B------:R-:W0:Y:S02]  /*0cc0*/  LDC.64 R4, c[0x0][0x598] ;  /* 0x00016600ff047b82 */ /* 0x000e240000000a00 */
[----:B0-----:R-:W2:Y:S02]  /*0cd0*/  LDG.E.64 R4, desc[UR40][R4.64] ;  /* 0x0000002804047981 */ /* 0x001ea4000c1e1b00 */
[----:B--2---:R-:W-:-:S04]  /*0ce0*/  ISETP.NE.U32.AND P0, PT, R4, RZ, PT ;  /* 0x000000ff0400720c */ /* 0x004fc80003f05070 */
[----:B------:R-:W-:-:S13]  /*0cf0*/  ISETP.NE.AND.EX P0, PT, R5, RZ, PT, P0 ;  /* 0x000000ff0500720c */ /* 0x000fda0003f05300 */
[----:B------:R-:W-:Y:S05]  /*0d00*/  @!P0 BRA `(.L_x_7) ;  /* 0x0000000000088947 */ /* 0x000fea0003800000 */
[----:B------:R0:W5:Y:S01]  /*0d10*/  LD.E R192, desc[UR40][R4.64] ;  /* 0x0000002804c07980 */ /* 0x000162000c101900 */
[----:B------:R-:W-:Y:S05]  /*0d20*/  BRA `(.L_x_8) ;  /* 0x0000000000247947 */ /* 0x000fea0003800000 */
.L_x_7:
[----:B------:R-:W-:Y:S02]  /*0d30*/  ULDC.64 UR4, c[0x0][0x588] ;  /* 0x0001620000047ab9 */ /* 0x000fe40000000a00 */
[----:B------:R-:W-:-:S04]  /*0d40*/  ISETP.NE.U32.AND P0, PT, RZ, UR4, PT ;  /* 0x00000004ff007c0c */ /* 0x000fc8000bf05070 */
[----:B------:R-:W-:-:S13]  /*0d50*/  ISETP.NE.AND.EX P0, PT, RZ, UR5, PT, P0 ;  /* 0x00000005ff007c0c */ /* 0x000fda000bf05300 */
[----:B------:R-:W-:Y:S05]  /*0d60*/  @!P0 BRA `(.L_x_9) ;  /* 0x00000000000c8947 */ /* 0x000fea0003800000 */
[----:B------:R-:W0:Y:S02]  /*0d70*/  LDC.64 R192, c[0x0][0x588] ;  /* 0x00016200ffc07b82 */ /* 0x000e240000000a00 */
[----:B0-----:R1:W5:Y:S01]  /*0d80*/  LDG.E R192, desc[UR40][R192.64] ;  /* 0x00000028c0c07981 */ /* 0x001362000c1e1900 */
[----:B------:R-:W-:Y:S05]  /*0d90*/  BRA `(.L_x_8) ;  /* 0x0000000000087947 */ /* 0x000fea0003800000 */
.L_x_9:
[----:B------:R-:W-:Y:S02]  /*0da0*/  ULDC UR4, c[0x0][0x580] ;  /* 0x0001600000047ab9 */ /* 0x000fe40000000800 */
[----:B------:R-:W-:-:S07]  /*0db0*/  IMAD.U32 R192, RZ, RZ, UR4 ;  /* 0x00000004ffc07e24 */ /* 0x000fce000f8e00ff */
.L_x_8:
[----:B------:R-:W-:Y:S02]  /*0dc0*/  ULDC.64 UR4, c[0x0][0x5a0] ;  /* 0x0001680000047ab9 */ /* 0x000fe40000000a00 */
[----:B------:R-:W-:-:S04]  /*0dd0*/  ISETP.NE.U32.AND P0, PT, RZ, UR4, PT ;  /* 0x00000004ff007c0c */ /* 0x000fc8000bf05070 */
[----:B------:R-:W-:-:S13]  /*0de0*/  ISETP.NE.AND.EX P0, PT, RZ, UR5, PT, P0 ;  /* 0x00000005ff007c0c */ /* 0x000fda000bf05300 */
[----:B------:R-:W-:Y:S05]  /*0df0*/  @!P0 BRA `(.L_x_10) ;  /* 0x00000000001c8947 */ /* 0x000fea0003800000 */
[----:B0-----:R-:W0:Y:S02]  /*0e00*/  LDC.64 R4, c[0x0][0x5a0] ;  /* 0x00016800ff047b82 */ /* 0x001e240000000a00 */
[----:B0-----:R-:W2:Y:S02]  /*0e10*/  LDG.E.64 R4, desc[UR40][R4.64] ;  /* 0x0000002804047981 */ /* 0x001ea4000c1e1b00 */
[----:B--2---:R-:W-:-:S04]  /*0e20*/  ISETP.NE.U32.AND P0, PT, R4, RZ, PT ;  /* 0x000000ff0400720c */ /* 0x004fc80003f05070 */
[----:B------:R-:W-:-:S13]  /*0e30*/  ISETP.NE.AND.EX P0, PT, R5, RZ, PT, P0 ;  /* 0x000000ff0500720c */ /* 0x000fda0003f05300 */
[----:B------:R-:W-:Y:S05]  /*0e40*/  @!P0 BRA `(.L_x_10) ;  /* 0x0000000000088947 */ /* 0x000fea0003800000 */
[----:B------:R0:W5:Y:S01]  /*0e50*/  LD.E R23, desc[UR40][R4.64] ;  /* 0x0000002804177980 */ /* 0x000162000c101900 */
[----:B------:R-:W-:Y:S05]  /*0e60*/  BRA `(.L_x_11) ;  /* 0x0000000000247947 */ /* 0x000fea0003800000 */
.L_x_10:
[----:B------:R-:W-:Y:S02]  /*0e70*/  ULDC.64 UR4, c[0x0][0x590] ;  /* 0x0001640000047ab9 */ /* 0x000fe40000000a00 */
[----:B------:R-:W-:-:S04]  /*0e80*/  ISETP.NE.U32.AND P0, PT, RZ, UR4, PT ;  /* 0x00000004ff007c0c */ /* 0x000fc8000bf05070 */
[----:B------:R-:W-:-:S13]  /*0e90*/  ISETP.NE.AND.EX P0, PT, RZ, UR5, PT, P0 ;  /* 0x00000005ff007c0c */ /* 0x000fda000bf05300 */
[----:B------:R-:W-:Y:S05]  /*0ea0*/  @!P0 BRA `(.L_x_12) ;  /* 0x00000000000c8947 */ /* 0x000fea0003800000 */
[----:B0-----:R-:W0:Y:S02]  /*0eb0*/  LDC.64 R4, c[0x0][0x590] ;  /* 0x00016400ff047b82 */ /* 0x001e240000000a00 */
[----:B0-----:R2:W5:Y:S01]  /*0ec0*/  LDG.E R23, desc[UR40][R4.64] ;  /* 0x0000002804177981 */ /* 0x001562000c1e1900 */
[----:B------:R-:W-:Y:S05]  /*0ed0*/  BRA `(.L_x_11) ;  /* 0x0000000000087947 */ /* 0x000fea0003800000 */
.L_x_12:
[----:B------:R-:W-:Y:S02]  /*0ee0*/  ULDC UR4, c[0x0][0x584] ;  /* 0x0001610000047ab9 */ /* 0x000fe40000000800 */
[----:B------:R-:W-:-:S07]  /*0ef0*/  IMAD.U32 R23, RZ, RZ, UR4 ;  /* 0x00000004ff177e24 */ /* 0x000fce000f8e00ff */
.L_x_11:
[----:B------:R-:W-:-:S13]  /*0f00*/  LOP3.LUT P0, RZ, R0, 0xff, RZ, 0xc0, !PT ;  /* 0x000000ff00ff7812 */ /* 0x000fda000780c0ff */
[----:B------:R-:W-:Y:S05]  /*0f10*/  @!P0 EXIT ;  /* 0x000000000000894d */ /* 0x000fea0003800000 */
[----:B------:R-:W-:Y:S01]  /*0f20*/  ULDC UR4, c[0x0][0x28c] ;  /* 0x0000a30000047ab9 */ /* 0x000fe20000000800 */
[----:B-1----:R-:W-:Y:S01]  /*0f30*/  LOP3.LUT R193, R16, 0x1, RZ, 0xfc, !PT ;  /* 0x0000000110c17812 */ /* 0x002fe200078efcff */
[----:B------:R-:W-:Y:S01]  /*0f40*/  UIADD3 UR4, UR4, 0x1f, URZ ;  /* 0x0000001f04047890 */ /* 0x000fe2000fffe03f */
[----:B------:R-:W-:Y:S01]  /*0f50*/  UMOV UR36, URZ ;  /* 0x0000003f00247c82 */ /* 0x000fe20008000000 */
[----:B------:R-:W-:Y:S02]  /*0f60*/  UMOV UR37, URZ ;  /* 0x0000003f00257c82 */ /* 0x000fe40008000000 */
[----:B------:R-:W-:-:S04]  /*0f70*/  USHF.R.S32.HI UR5, URZ, 0x1f, UR4 ;  /* 0x0000001f3f057899 */ /* 0x000fc80008011404 */
[----:B------:R-:W-:-:S04]  /*0f80*/  ULEA.HI UR5, UR5, UR4, URZ, 0x5 ;  /* 0x0000000405057291 */ /* 0x000fc8000f8f283f */
[----:B------:R-:W-:-:S12]  /*0f90*/  USHF.R.S32.HI UR38, URZ, 0x5, UR5 ;  /* 0x000000053f267899 */ /* 0x000fd80008011405 */
.L_x_360:
[----:B-1----:R-:W1:Y:S01]  /*0fa0*/  S2R R0, SR_TID.X ;  /* 0x0000000000007919 */ /* 0x002e620000002100 */
[----:B---3--:R-:W3:Y:S01]  /*0fb0*/  S2UR UR6, SR_CgaCtaId ;  /* 0x00000000000679c3 */ /* 0x008ee20000008800 */
[----:B------:R-:W-:Y:S02]  /*0fc0*/  UMOV UR39, 0x400 ;  /* 0x0000040000277882 */ /* 0x000fe40000000000 */
[----:B---3--:R-:W-:Y:S01]  /*0fd0*/  ULEA UR39, UR6, UR39, 0x18 ;  /* 0x0000002706277291 */ /* 0x008fe2000f8ec03f */
[----:B-1----:R-:W-:-:S04]  /*0fe0*/  LOP3.LUT R0, R0, 0x80, RZ, 0xc0, !PT ;  /* 0x0000008000007812 */ /* 0x002fc800078ec0ff */
[----:B------:R-:W-:-:S06]  /*0ff0*/  SHF.R.U32.HI R0, RZ, 0x7, R0 ;  /* 0x00000007ff007819 */ /* 0x000fcc0000011600 */
[----:B------:R-:W1:Y:S02]  /*1000*/  SHFL.IDX PT, R0, R0, RZ, 0x1f ;  /* 0x00001fff00007589 */ /* 0x000e6400000e0000 */
[----:B-1----:R-:W-:-:S13]  /*1010*/  R2UR UR4, R0 ;  /* 0x00000000000472ca */ /* 0x002fda00000e0000 */
[----:B------:R-:W-:-:S04]  /*1020*/  ULEA.HI UR5, UR4, UR4, URZ, 0x1 ;  /* 0x0000000404057291 */ /* 0x000fc8000f8f083f */
[----:B------:R-:W-:-:S04]  /*1030*/  ULOP3.LUT UR5, UR5, 0xffffe, URZ, 0xc0, !UPT ;  /* 0x000ffffe05057892 */ /* 0x000fc8000f8ec03f */
[----:B------:R-:W-:-:S03]  /*1040*/  UIADD3 UR5, UR4, -UR5, URZ ;  /* 0x8000000504057290 */ /* 0x000fc6000fffe03f */
[----:B------:R-:W-:Y:S01]  /*1050*/  ULDC UR4, c[0x0][0x28c] ;  /* 0x0000a30000047ab9 */ /* 0x000fe20000000800 */
[----:B------:R-:W-:Y:S01]  /*1060*/  ULEA UR5, UR5, UR39, 0xc ;  /* 0x0000002705057291 */ /* 0x000fe2000f8e603f */
[----:B------:R-:W-:-:S03]  /*1070*/  ISETP.LT.AND P0, PT, RZ, UR4, PT ;  /* 0x00000004ff007c0c */ /* 0x000fc6000bf01270 */
[----:B------:R-:W-:-:S04]  /*1080*/  UIADD3 UR5, UR5, 0x180, URZ ;  /* 0x0000018005057890 */ /* 0x000fc8000fffe03f */
[----:B------:R-:W-:-:S04]  /*1090*/  USHF.R.U32.HI UR5, URZ, 0x4, UR5 ;  /* 0x000000043f057899 */ /* 0x000fc80008011605 */
[----:B------:R-:W-:Y:S02]  /*10a0*/  ULOP3.LUT UR42, UR5, 0x3fff, URZ, 0xc0, !UPT ;  /* 0x00003fff052a7892 */ /* 0x000fe4000f8ec03f */
[----:B--2-45:R-:W-:Y:S10]  /*10b0*/  @P0 BRA `(.L_x_13) ;  /* 0x0000000000400947 */ /* 0x034ff40003800000 */
[----:B------:R-:W-:Y:S01]  /*10c0*/  MOV R0, 0x0 ;  /* 0x0000000000007802 */ /* 0x000fe20000000f00 */
[----:B------:R-:W-:Y:S01]  /*10d0*/  ULDC.64 UR4, c[0x4][0x68] ;  /* 0x01001a0000047ab9 */ /* 0x000fe20000000a00 */
[----:B------:R-:W-:Y:S01]  /*10e0*/  ULDC.64 UR6, c[0x4][0x8] ;  /* 0x0100020000067ab9 */ /* 0x000fe20000000a00 */
[----:B0-2---:R-:W-:Y:S01]  /*10f0*/  IMAD.U32 R4, RZ, RZ, UR4 ;  /* 0x00000004ff047e24 */ /* 0x005fe2000f8e00ff */
[----:B------:R0:W1:Y:S01]  /*1100*/  LDC.64 R14, c[0x4][R0] ;  /* 0x01000000000e7b82 */ /* 0x0000620000000a00 */
[----:B------:R-:W-:Y:S01]  /*1110*/  MOV R5, UR5 ;  /* 0x0000000500057c02 */ /* 0x000fe20008000f00 */
[----:B------:R-:W-:Y:S01]  /*1120*/  ULDC.64 UR4, c[0x4][0x70] ;  /* 0x01001c0000047ab9 */ /* 0x000fe20000000a00 */
[----:B------:R-:W-:Y:S01]  /*1130*/  IMAD.U32 R10, RZ, RZ, UR6 ;  /* 0x00000006ff0a7e24 */ /* 0x000fe2000f8e00ff */
[----:B------:R-:W-:Y:S01]  /*1140*/  MOV R13, RZ ;  /* 0x000000ff000d7202 */ /* 0x000fe20000000f00 */
[----:B------:R-:W-:Y:S02]  /*1150*/  IMAD.U32 R6, RZ, RZ, UR4 ;  /* 0x00000004ff067e24 */ /* 0x000fe4000f8e00ff */
[----:B------:R-:W-:-:S02]  /*1160*/  IMAD.U32 R7, RZ, RZ, UR5 ;  /* 0x00000005ff077e24 */ /* 0x000fc4000f8e00ff */
[----:B------:R-:W-:Y:S02]  /*1170*/  IMAD.U32 R11, RZ, RZ, UR7 ;  /* 0x00000007ff0b7e24 */ /* 0x000fe4000f8e00ff */
[----:B------:R-:W-:Y:S02]  /*1180*/  IMAD.MOV.U32 R8, RZ, RZ, 0x1e1 ;  /* 0x000001e1ff087424 */ /* 0x000fe400078e00ff */
[----:B0-----:R-:W-:-:S07]  /*1190*/  IMAD.MOV.U32 R12, RZ, RZ, 0x1 ;  /* 0x00000001ff0c7424 */ /* 0x001fce00078e00ff */
[----:B------:R-:W-:-:S07]  /*11a0*/  LEPC R20, `(.L_x_13) ;  /* 0x000000001014794e */ /* 0x000fce0000000000 */
[----:B-1---5:R-:W-:Y:S05]  /*11b0*/  CALL.ABS.NOINC R14 ;  /* 0x000000000e007343 */ /* 0x022fea0003c00000 */
.L_x_13:
[----:B------:R-:W-:-:S13]  /*11c0*/  ISETP.NE.AND P0, PT, R193, 0x3, PT ;  /* 0x00000003c100780c */ /* 0x000fda0003f05270 */
[----:B------:R-:W-:Y:S05]  /*11d0*/  @!P0 BRA `(.L_x_14) ;  /* 0x0000000000048947 */ /* 0x000fea0003800000 */
[----:B------:R-:W-:Y:S01]  /*11e0*/  BPT.TRAP 0x1 ;  /* 0x000000040000795c */ /* 0x000fe20000300000 */
.L_x_14:
[----:B------:R-:W-:Y:S02]  /*11f0*/  IMAD.U32 R3, RZ, RZ, UR37 ;  /* 0x00000025ff037e24 */ /* 0x000fe4000f8e00ff */
[----:B------:R-:W-:-:S03]  /*1200*/  IMAD.U32 R0, RZ, RZ, UR36 ;  /* 0x00000024ff007e24 */ /* 0x000fc6000f8e00ff */
[----:B------:R-:W-:Y:S02]  /*1210*/  LEA R3, R3, UR39, 0x3 ;  /* 0x0000002703037c11 */ /* 0x000fe4000f8e18ff */
[----:B------:R-:W-:-:S04]  /*1220*/  SHF.L.U32 R0, R0, 0x1f, RZ ;  /* 0x0000001f00007819 */ /* 0x000fc800000006ff */
[----:B------:R1:W3:Y:S01]  /*1230*/  SYNCS.PHASECHK.TRANS64.TRYWAIT P1, [R3+URZ], R0 ;  /* 0x00000000030075a7 */ /* 0x0002e2000802017f */
[----:B------:R-:W-:Y:S05]  /*1240*/  @!P0 BRA `(.L_x_15) ;  /* 0x0000000000048947 */ /* 0x000fea0003800000 */
[----:B------:R-:W-:Y:S01]  /*1250*/  BPT.TRAP 0x1 ;  /* 0x000000040000795c */ /* 0x000fe20000300000 */
.L_x_15:
[----:B---3--:R-:W-:Y:S05]  /*1260*/  @P1 BRA `(.L_x_16) ;  /* 0x0000000000081947 */ /* 0x008fea0003800000 */
[----:B------:R-:W3:Y:S02]  /*1270*/  SYNCS.PHASECHK.TRANS64.TRYWAIT P1, [R3+URZ], R0 ;  /* 0x00000000030075a7 */ /* 0x000ee4000802017f */
[----:B---3--:R-:W-:Y:S05]  /*1280*/  @!P1 BRA `(.L_x_17) ;  /* 0x000000f0002c9947 */ /* 0x008fea0003800000 */
.L_x_16:
[----:B------:R-:W-:-:S04]  /*1290*/  UISETP.LT.AND UP0, UPT, UR38, 0x1, UPT ;  /* 0x000000012600788c */ /* 0x000fc8000bf01270 */
[----:B------:R-:W-:-:S06]  /*12a0*/  USEL UR4, UR38, 0x1, UP0 ;  /* 0x0000000126047887 */ /* 0x000fcc0008000000 */
[----:B-1-3--:R-:W-:Y:S01]  /*12b0*/  IMAD.U32 R0, RZ, RZ, UR4 ;  /* 0x00000004ff007e24 */ /* 0x00afe2000f8e00ff */
[----:B------:R-:W-:Y:S05]  /*12c0*/  WARPSYNC.ALL ;  /* 0x0000000000007948 */ /* 0x000fea0003800000 */
[----:B------:R-:W-:-:S04]  /*12d0*/  IADD3 R0, -R0, UR38, RZ ;  /* 0x0000002600007c10 */ /* 0x000fc8000fffe1ff */
[----:B------:R-:W-:Y:S01]  /*12e0*/  ISETP.GE.AND P1, PT, R0, 0x1, PT ;  /* 0x000000010000780c */ /* 0x000fe20003f26270 */
[----:B------:R-:W-:Y:S01]  /*12f0*/  UIADD3 UR5, UR39, 0x2a180, URZ ;  /* 0x0002a18027057890 */ /* 0x000fe2000fffe03f */
[----:B------:R-:W-:Y:S01]  /*1300*/  WARPGROUP.ARRIVE ;  /* 0x00000000000079c5 */ /* 0x000fe20000000000 */
[----:B------:R-:W-:Y:S02]  /*1310*/  ULOP3.LUT UR4, UR42, 0x10000, URZ, 0xfc, !UPT ;  /* 0x000100002a047892 */ /* 0x000fe4000f8efc3f */
[----:B------:R-:W-:Y:S02]  /*1320*/  USHF.R.U32.HI UR5, URZ, 0x4, UR5 ;  /* 0x000000043f057899 */ /* 0x000fe40008011605 */
[----:B------:R-:W-:Y:S02]  /*1330*/  UIMAD UR6, UR37, 0x600, UR4 ;  /* 0x00000600250678a4 */ /* 0x000fe4000f8e0204 */
[----:B------:R-:W-:Y:S01]  /*1340*/  ULOP3.LUT UR5, UR5, 0x3fff, URZ, 0xc0, !UPT ;  /* 0x00003fff05057892 */ /* 0x000fe2000f8ec03f */
[----:B------:R-:W-:Y:S01]  /*1350*/  UMOV UR33, 0x80000020 ;  /* 0x8000002000217882 */ /* 0x000fe20000000000 */
[----:B------:R-:W-:-:S02]  /*1360*/  UMOV UR35, 0x80000020 ;  /* 0x8000002000237882 */ /* 0x000fc40000000000 */
[----:B------:R-:W-:Y:S01]  /*1370*/  ULOP3.LUT UR5, UR5, 0x10000, URZ, 0xfc, !UPT ;  /* 0x0001000005057892 */ /* 0x000fe2000f8efc3f */
[----:B------:R-:W-:Y:S01]  /*1380*/  UMOV UR32, UR6 ;  /* 0x0000000600207c82 */ /* 0x000fe20008000000 */
[----:B------:R-:W-:Y:S02]  /*1390*/  UMOV UR9, UR33 ;  /* 0x0000002100097c82 */ /* 0x000fe40008000000 */
[----:B------:R-:W-:Y:S01]  /*13a0*/  UIMAD UR7, UR37, 0x1c0, UR5 ;  /* 0x000001c0250778a4 */ /* 0x000fe2000f8e0205 */
[----:B------:R-:W-:Y:S01]  /*13b0*/  UMOV UR8, UR32 ;  /* 0x0000002000087c82 */ /* 0x000fe20008000000 */
[----:B------:R-:W-:Y:S02]  /*13c0*/  UMOV UR11, 0x80000020 ;  /* 0x80000020000b7882 */ /* 0x000fe40000000000 */
[----:B------:R-:W-:Y:S02]  /*13d0*/  UIADD3 UR10, UR7, 0x40, URZ ;  /* 0x00000040070a7890 */ /* 0x000fe4000fffe03f */
[----:B------:R-:W-:-:S02]  /*13e0*/  UIADD3 UR14, UR7, 0x80, URZ ;  /* 0x00000080070e7890 */ /* 0x000fc4000fffe03f */
[----:B------:R-:W-:Y:S01]  /*13f0*/  UMOV UR34, UR7 ;  /* 0x0000000700227c82 */ /* 0x000fe20008000000 */
[----:B------:R-:W-:Y:S01]  /*1400*/  UMOV UR12, UR32 ;  /* 0x00000020000c7c82 */ /* 0x000fe20008000000 */
[----:B------:R-:W-:Y:S01]  /*1410*/  HGMMA.64x16x16.F32.BF16 R184, gdesc[UR32], RZ, !UPT, gsb0 ;  /* 0x0020000020b879f0 */ /* 0x000fe2000c0018ff */
[----:B------:R-:W-:Y:S01]  /*1420*/  UMOV UR13, UR33 ;  /* 0x00000021000d7c82 */ /* 0x000fe20008000000 */
[----:B------:R-:W-:Y:S01]  /*1430*/  UMOV UR15, 0x80000020 ;  /* 0x80000020000f7882 */ /* 0x000fe20000000000 */
[----:B------:R-:W-:Y:S01]  /*1440*/  UIADD3 UR18, UR7, 0xc0, URZ ;  /* 0x000000c007127890 */ /* 0x000fe2000fffe03f */
[----:B------:R-:W-:Y:S01]  /*1450*/  UMOV UR16, UR32 ;  /* 0x0000002000107c82 */ /* 0x000fe20008000000 */
        /* <DEDUP_REMOVED lines=14> */
[----:B------:R-:W-:-:S02]  /*1540*/  WARPGROUP.DEPBAR.LE gsb0, 0x0 ;  /* 0x00008000000079c5 */ /* 0x000fc40000010000 */
[----:B------:R-:W-:-:S06]  /*1550*/  WARPGROUP.ARRIVE ;  /* 0x00000000000079c5 */ /* 0x000fcc0000000000 */
[----:B------:R-:W-:Y:S01]  /*1560*/  HGMMA.64x16x16.F32.BF16 R160, gdesc[UR8], RZ, !UPT, gsb0 ;  /* 0x0020000008a079f0 */ /* 0x000fe2000c0018ff */
[----:B------:R-:W-:Y:S02]  /*1570*/  UIADD3 UR8, UR6, 0x200, URZ ;  /* 0x0000020006087890 */ /* 0x000fe4000fffe03f */
[----:B------:R-:W-:Y:S02]  /*1580*/  WARPGROUP.DEPBAR.LE gsb0, 0x0 ;  /* 0x00008000000079c5 */ /* 0x000fe40000010000 */
[----:B------:R-:W-:-:S06]  /*1590*/  WARPGROUP.ARRIVE ;  /* 0x00000000000079c5 */ /* 0x000fcc0000000000 */
[----:B------:R-:W-:Y:S03]  /*15a0*/  HGMMA.64x16x16.F32.BF16 R136, gdesc[UR12], RZ, !UPT, gsb0 ;  /* 0x002000000c8879f0 */ /* 0x000fe6000c0018ff */
        /* <DEDUP_REMOVED lines=11> */
[----:B------:R-:W-:Y:S01]  /*1660*/  HGMMA.64x16x16.F32.BF16 R40, gdesc[UR28], RZ, !UPT, gsb0 ;  /* 0x002000001c2879f0 */ /* 0x000fe2000c0018ff */
[----:B------:R-:W-:Y:S01]  /*1670*/  UMOV UR28, UR8 ;  /* 0x00000008001c7c82 */ /* 0x000fe20008000000 */
[----:B------:R-:W-:Y:S01]  /*1680*/  UMOV UR29, 0x80000020 ;  /* 0x80000020001d7882 */ /* 0x000fe20000000000 */
[----:B------:R-:W-:Y:S01]  /*1690*/  UMOV UR24, UR28 ;  /* 0x0000001c00187c82 */ /* 0x000fe20008000000 */
        /* <DEDUP_REMOVED lines=11> */
[----:B------:R-:W-:-:S02]  /*1750*/  WARPGROUP.DEPBAR.LE gsb0, 0x0 ;  /* 0x00008000000079c5 */ /* 0x000fc40000010000 */
[----:B------:R-:W-:-:S06]  /*1760*/  WARPGROUP.ARRIVE ;  /* 0x00000000000079c5 */ /* 0x000fcc0000000000 */
[----:B------:R-:W-:Y:S03]  /*1770*/  HGMMA.64x16x16.F32.BF16 R32, gdesc[UR28], RZ, !UPT, gsb0 ;  /* 0x002000001c2079f0 */ /* 0x000fe6000c0018ff */
[----:B------:R-:W-:Y:S02]  /*1780*/  WARPGROUP.DEPBAR.LE gsb0, 0x0 ;  /* 0x00008000000079c5 */ /* 0x000fe40000010000 */
[----:B------:R-:W-:-:S06]  /*1790*/  WARPGROUP.ARRIVE ;  /* 0x00000000000079c5 */ /* 0x000fcc0000000000 */
[----:B------:R-:W-:Y:S01]  /*17a0*/  HGMMA.64x16x16.F32.BF16 R56, gdesc[UR24], RZ, !UPT, gsb0 ;  /* 0x00200000183879f0 */ /* 0x000fe2000c0018ff */
[----:B------:R-:W-:Y:S01]  /*17b0*/  UIADD3 UR24, UR6, 0x2, URZ ;  /* 0x0000000206187890 */ /* 0x000fe2000fffe03f */
[----:B------:R-:W-:Y:S01]  /*17c0*/  UMOV UR25, 0x80000020 ;  /* 0x8000002000197882 */ /* 0x000fe20000000000 */
[----:B------:R-:W-:Y:S02]  /*17d0*/  WARPGROUP.DEPBAR.LE gsb0, 0x0 ;  /* 0x00008000000079c5 */ /* 0x000fe40000010000 */
[----:B------:R-:W-:-:S06]  /*17e0*/  WARPGROUP.ARRIVE ;  /* 0x00000000000079c5 */ /* 0x000fcc0000000000 */
[----:B------:R-:W-:Y:S03]  /*17f0*/  HGMMA.64x16x16.F32.BF16 R80, gdesc[UR20], RZ, !UPT, gsb0 ;  /* 0x00200000145079f0 */ /* 0x000fe6000c0018ff */
[----:B------:R-:W-:Y:S02]  /*1800*/  WARPGROUP.DEPBAR.LE gsb0, 0x0 ;  /* 0x00008000000079c5 */ /* 0x000fe40000010000 */
        /* <DEDUP_REMOVED lines=26> */
[----:B------:R-:W-:Y:S01]  /*19b0*/  HGMMA.64x16x16.F32.BF16 R168, gdesc[UR32], RZ, !UPT, gsb0 ;  /* 0x0020000020a879f0 */ /* 0x000fe2000c0018ff */
[----:B------:R-:W-:Y:S01]  /*19c0*/  UMOV UR34, UR26 ;  /* 0x0000001a00227c82 */ /* 0x000fe20008000000 */
[----:B------:R-:W-:Y:S01]  /*19d0*/  UMOV UR35, UR27 ;  /* 0x0000001b00237c82 */ /* 0x000fe20008000000 */
[----:B------:R-:W-:Y:S01]  /*19e0*/  UIADD3 UR26, UR7, 0x2, URZ ;  /* 0x00000002071a7890 */ /* 0x000fe2000fffe03f */
[----:B------:R-:W-:Y:S01]  /*19f0*/  UMOV UR27, 0x80000020 ;  /* 0x80000020001b7882 */ /* 0x000fe20000000000 */
[----:B------:R-:W-:Y:S02]  /*1a00*/  WARPGROUP.DEPBAR.LE gsb0, 0x0 ;  /* 0x00008000000079c5 */ /* 0x000fe40000010000 */
[----:B------:R-:W-:-:S06]  /*1a10*/  WARPGROUP.ARRIVE ;  /* 0x00000000000079c5 */ /* 0x000fcc0000000000 */
[----:B------:R-:W-:Y:S01]  /*1a20*/  HGMMA.64x16x16.F32.BF16 R144, gdesc[UR8], RZ, !UPT, gsb0 ;  /* 0x00200000089079f0 */ /* 0x000fe2000c0018ff */
[----:B------:R-:W-:Y:S01]  /*1a30*/  UIADD3 UR10, UR7, 0x82, URZ ;  /* 0x00000082070a7890 */ /* 0x000fe2000fffe03f */
[----:B------:R-:W-:Y:S01]  /*1a40*/  UMOV UR8, UR24 ;  /* 0x0000001800087c82 */ /* 0x000fe20008000000 */
[----:B------:R-:W-:Y:S01]  /*1a50*/  UMOV UR9, UR25 ;  /* 0x0000001900097c82 */ /* 0x000fe20008000000 */
        /* <DEDUP_REMOVED lines=36> */
[----:B------:R-:W-:Y:S02]  /*1ca0*/  UIADD3 UR7, UR6, 0x202, URZ ;  /* 0x0000020206077890 */ /* 0x000fe4000fffe03f */
[----:B------:R-:W-:Y:S01]  /*1cb0*/  UIADD3 UR6, UR6, 0x402, URZ ;  /* 0x0000040206067890 */ /* 0x000fe2000fffe03f */
[----:B------:R-:W-:Y:S02]  /*1cc0*/  WARPGROUP.DEPBAR.LE gsb0, 0x0 ;  /* 0x00008000000079c5 */ /* 0x000fe40000010000 */
[----:B------:R-:W-:-:S06]  /*1cd0*/  WARPGROUP.ARRIVE ;  /* 0x00000000000079c5 */ /* 0x000fcc0000000000 */
[----:B------:R-:W-:Y:S03]  /*1ce0*/  HGMMA.64x16x16.F32.BF16 R184, gdesc[UR24], R184, gsb0 ;  /* 0x0020000018b879f0 */ /* 0x000fe600080018b8 */
        /* <DEDUP_REMOVED lines=17> */
[----:B------:R-:W-:Y:S01]  /*1e00*/  HGMMA.64x16x16.F32.BF16 R40, gdesc[UR32], R40, gsb0 ;  /* 0x00200000202879f0 */ /* 0x000fe20008001828 */
        /* <DEDUP_REMOVED lines=49> */
[----:B------:R-:W-:Y:S01]  /*2120*/  HGMMA.64x16x16.F32.BF16 R168, gdesc[UR24], R168, gsb0 ;  /* 0x0020000018a879f0 */ /* 0x000fe200080018a8 */
[----:B------:R-:W-:Y:S01]  /*2130*/  UMOV UR26, UR34 ;  /* 0x00000022001a7c82 */ /* 0x000fe20008000000 */
[----:B------:R-:W-:Y:S01]  /*2140*/  UMOV UR27, UR35 ;  /* 0x00000023001b7c82 */ /* 0x000fe20008000000 */
        /* <DEDUP_REMOVED lines=19> */
[----:B------:R-:W-:Y:S05]  /*2280*/  @!P1 BRA `(.L_x_18) ;  /* 0x0000001000709947 */ /* 0x000fea0003800000 */
[----:B------:R-:W-:Y:S01]  /*2290*/  UIADD3 UR7, UR37, 0x1, URZ ;  /* 0x0000000125077890 */ /* 0x000fe2000fffe03f */
[----:B------:R-:W-:-:S03]  /*22a0*/  IMAD.MOV.U32 R3, RZ, RZ, R0 ;  /* 0x000000ffff037224 */ /* 0x000fc600078e0000 */
[----:B------:R-:W-:-:S04]  /*22b0*/  UISETP.NE.AND UP0, UPT, UR7, 0x7, UPT ;  /* 0x000000070700788c */ /* 0x000fc8000bf05270 */
[----:B------:R-:W-:Y:S02]  /*22c0*/  USEL UR6, URZ, 0x1, UP0 ;  /* 0x000000013f067887 */ /* 0x000fe40008000000 */
[----:B------:R-:W-:Y:S02]  /*22d0*/  USEL UR7, UR7, URZ, UP0 ;  /* 0x0000003f07077287 */ /* 0x000fe40008000000 */
[----:B------:R-:W-:-:S06]  /*22e0*/  ULOP3.LUT UR6, UR36, UR6, URZ, 0x3c, !UPT ;  /* 0x0000000624067292 */ /* 0x000fcc000f8e3c3f */
[----:B------:R-:W-:Y:S01]  /*22f0*/  IMAD.U32 R6, RZ, RZ, UR6 ;  /* 0x00000006ff067e24 */ /* 0x000fe2000f8e00ff */
[----:B------:R-:W-:-:S06]  /*2300*/  UMOV UR6, UR37 ;  /* 0x0000002500067c82 */ /* 0x000fcc0008000000 */
.L_x_25:
[----:B-1----:R-:W-:Y:S05]  /*2310*/  @!P0 BRA `(.L_x_19) ;  /* 0x0000000000048947 */ /* 0x002fea0003800000 */
[----:B------:R-:W-:Y:S01]  /*2320*/  BPT.TRAP 0x1 ;  /* 0x000000040000795c */ /* 0x000fe20000300000 */
.L_x_19:
[----:B------:R-:W-:Y:S01]  /*2330*/  ULEA UR8, UR7, UR39, 0x3 ;  /* 0x0000002707087291 */ /* 0x000fe2000f8e183f */
[----:B0-2---:R-:W-:-:S08]  /*2340*/  SHF.L.U32 R4, R6, 0x1f, RZ ;  /* 0x0000001f06047819 */ /* 0x005fd000000006ff */
[----:B------:R0:W1:Y:S01]  /*2350*/  SYNCS.PHASECHK.TRANS64.TRYWAIT P1, [UR8], R4 ;  /* 0x00000004ff0075a7 */ /* 0x0000620008020148 */
[----:B------:R-:W-:Y:S05]  /*2360*/  @!P0 BRA `(.L_x_20) ;  /* 0x0000000000048947 */ /* 0x000fea0003800000 */
[----:B------:R-:W-:Y:S01]  /*2370*/  BPT.TRAP 0x1 ;  /* 0x000000040000795c */ /* 0x000fe20000300000 */
.L_x_20:
[----:B-1----:R-:W-:Y:S05]  /*2380*/  @P1 BRA `(.L_x_21) ;  /* 0x0000000000081947 */ /* 0x002fea0003800000 */
[----:B------:R-:W1:Y:S02]  /*2390*/  SYNCS.PHASECHK.TRANS64.TRYWAIT P1, [UR8], R4 ;  /* 0x00000004ff0075a7 */ /* 0x000e640008020148 */
[----:B-1----:R-:W-:Y:S05]  /*23a0*/  @!P1 BRA `(.L_x_22) ;  /* 0x000000dc00f89947 */ /* 0x002fea0003800000 */
.L_x_21:
[----:B------:R-:W-:Y:S01]  /*23b0*/  UIMAD UR42, UR7, 0x600, UR4 ;  /* 0x00000600072a78a4 */ /* 0x000fe2000f8e0204 */
[----:B------:R-:W-:Y:S01]  /*23c0*/  WARPGROUP.ARRIVE ;  /* 0x00000000000079c5 */ /* 0x000fe20000000000 */
[----:B------:R-:W-:Y:S01]  /*23d0*/  UIMAD UR43, UR7, 0x1c0, UR5 ;  /* 0x000001c0072b78a4 */ /* 0x000fe2000f8e0205 */
[----:B------:R-:W-:Y:S01]  /*23e0*/  UMOV UR29, 0x80000020 ;  /* 0x80000020001d7882 */ /* 0x000fe20000000000 */
[----:B------:R-:W-:Y:S02]  /*23f0*/  UMOV UR31, 0x80000020 ;  /* 0x80000020001f7882 */ /* 0x000fe40000000000 */
[----:B------:R-:W-:Y:S01]  /*2400*/  UIADD3 UR26, UR43, 0x40, URZ ;  /* 0x000000402b1a7890 */ /* 0x000fe2000fffe03f */
[----:B------:R-:W-:Y:S02]  /*2410*/  UMOV UR28, UR42 ;  /* 0x0000002a001c7c82 */ /* 0x000fe40008000000 */
[----:B------:R-:W-:Y:S01]  /*2420*/  UMOV UR30, UR43 ;  /* 0x0000002b001e7c82 */ /* 0x000fe20008000000 */
[----:B------:R-:W-:Y:S01]  /*2430*/  UMOV UR24, UR28 ;  /* 0x0000001c00187c82 */ /* 0x000fe20008000000 */
[----:B------:R-:W-:Y:S01]  /*2440*/  HGMMA.64x16x16.F32.BF16 R184, gdesc[UR28], R184, gsb0 ;  /* 0x002000001cb879f0 */ /* 0x000fe200080018b8 */
        /* <DEDUP_REMOVED lines=34> */
[----:B------:R-:W-:Y:S02]  /*2670*/  UIADD3 UR12, UR42, 0x200, URZ ;  /* 0x000002002a0c7890 */ /* 0x000fe4000fffe03f */
        /* <DEDUP_REMOVED lines=59> */
[----:B------:R-:W-:Y:S01]  /*2a30*/  UIADD3 UR34, UR43, 0x182, URZ ;  /* 0x000001822b227890 */ /* 0x000fe2000fffe03f */
[----:B------:R-:W-:Y:S01]  /*2a40*/  UMOV UR35, 0x80000020 ;  /* 0x8000002000237882 */ /* 0x000fe20000000000 */
[----:B------:R-:W-:Y:S02]  /*2a50*/  WARPGROUP.DEPBAR.LE gsb0, 0x0 ;  /* 0x00008000000079c5 */ /* 0x000fe40000010000 */
[----:B------:R-:W-:-:S06]  /*2a60*/  WARPGROUP.ARRIVE ;  /* 0x00000000000079c5 */ /* 0x000fcc0000000000 */
[----:B------:R-:W-:Y:S01]  /*2a70*/  HGMMA.64x16x16.F32.BF16 R144, gdesc[UR24], R144, gsb0 ;  /* 0x00200000189079f0 */ /* 0x000fe20008001890 */
        /* <DEDUP_REMOVED lines=10> */
[----:B------:R-:W-:Y:S02]  /*2b20*/  UIADD3 UR16, UR42, 0x2, URZ ;  /* 0x000000022a107890 */ /* 0x000fe4000fffe03f */
        /* <DEDUP_REMOVED lines=16> */
[----:B------:R-:W-:Y:S01]  /*2c30*/  UMOV UR28, UR16 ;  /* 0x00000010001c7c82 */ /* 0x000fe20008000000 */
[----:B------:R-:W-:Y:S01]  /*2c40*/  UMOV UR29, 0x80000020 ;  /* 0x80000020001d7882 */ /* 0x000fe20000000000 */
        /* <DEDUP_REMOVED lines=30> */
[----:B------:R-:W-:Y:S01]  /*2e30*/  UIADD3 UR42, UR42, 0x402, URZ ;  /* 0x000004022a2a7890 */ /* 0x000fe2000fffe03f */
        /* <DEDUP_REMOVED lines=78> */
[----:B------:R-:W-:Y:S01]  /*3320*/  BPT.TRAP 0x1 ;  /* 0x000000040000795c */ /* 0x000fe20000300000 */
.L_x_23:
[----:B------:R-:W-:Y:S01]  /*3330*/  ULEA UR8, UR6, UR39, 0x3 ;  /* 0x0000002706087291 */ /* 0x000fe2000f8e183f */
[----:B------:R-:W-:-:S03]  /*3340*/  ISETP.GT.U32.AND P1, PT, R16, 0x1, PT ;  /* 0x000000011000780c */ /* 0x000fc60003f24070 */
[----:B------:R-:W-:-:S04]  /*3350*/  UIADD3 UR8, UR8, 0x38, URZ ;  /* 0x0000003808087890 */ /* 0x000fc8000fffe03f */
[----:B------:R-:W-:-:S09]  /*3360*/  UPRMT UR8, URZ, 0x654, UR8 ;  /* 0x000006543f087896 */ /* 0x000fd20008000008 */
[----:B------:R-:W-:Y:S01]  /*3370*/  SYNCS.ARRIVE.TRANS64.RED.A1T0 RZ, [UR8], RZ ;  /* 0x000000ffffff79a7 */ /* 0x000fe20008100408 */
[----:B------:R-:W-:Y:S05]  /*3380*/  @P1 BRA `(.L_x_24) ;  /* 0x0000000000041947 */ /* 0x000fea0003800000 */
[----:B------:R-:W-:Y:S01]  /*3390*/  BPT.TRAP 0x1 ;  /* 0x000000040000795c */ /* 0x000fe20000300000 */
.L_x_24:
[----:B------:R-:W-:Y:S01]  /*33a0*/  UIADD3 UR7, UR7, 0x1, URZ ;  /* 0x0000000107077890 */ /* 0x000fe2000fffe03f */
[C---:B------:R-:W-:Y:S01]  /*33b0*/  ISETP.GT.AND P1, PT, R3.reuse, 0x1, PT ;  /* 0x000000010300780c */ /* 0x040fe20003f24270 */
[----:B------:R-:W-:Y:S01]  /*33c0*/  UIADD3 UR6, UR6, 0x1, URZ ;  /* 0x0000000106067890 */ /* 0x000fe2000fffe03f */
[----:B------:R-:W-:Y:S01]  /*33d0*/  VIADD R3, R3, 0xffffffff ;  /* 0xffffffff03037836 */ /* 0x000fe20000000000 */
[----:B------:R-:W-:Y:S02]  /*33e0*/  UISETP.NE.AND UP0, UPT, UR7, 0x7, UPT ;  /* 0x000000070700788c */ /* 0x000fe4000bf05270 */
[----:B------:R-:W-:Y:S02]  /*33f0*/  UISETP.NE.AND UP1, UPT, UR6, 0x7, UPT ;  /* 0x000000070600788c */ /* 0x000fe4000bf25270 */
[----:B------:R-:W-:Y:S02]  /*3400*/  USEL UR8, URZ, 0x1, UP0 ;  /* 0x000000013f087887 */ /* 0x000fe40008000000 */
[----:B------:R-:W-:-:S02]  /*3410*/  USEL UR7, UR7, URZ, UP0 ;  /* 0x0000003f07077287 */ /* 0x000fc40008000000 */
[----:B------:R-:W-:Y:S02]  /*3420*/  USEL UR6, UR6, URZ, UP1 ;  /* 0x0000003f06067287 */ /* 0x000fe40008800000 */
[----:B------:R-:W-:Y:S01]  /*3430*/  LOP3.LUT R6, R6, UR8, RZ, 0x3c, !PT ;  /* 0x0000000806067c12 */ /* 0x000fe2000f8e3cff */
[----:B------:R-:W-:Y:S09]  /*3440*/  @P1 BRA `(.L_x_25) ;  /* 0xffffffec00b01947 */ /* 0x000ff2000383ffff */
.L_x_18:
[----:B------:R-:W3:Y:S02]  /*3450*/  LDC R3, c[0x0][0x28c] ;  /* 0x0000a300ff037b82 */ /* 0x000ee40000000800 */
[----:B---3--:R-:W-:-:S13]  /*3460*/  ISETP.GE.AND P1, PT, R3, 0x1, PT ;  /* 0x000000010300780c */ /* 0x008fda0003f26270 */
[----:B------:R-:W-:Y:S05]  /*3470*/  @!P1 BRA `(.L_x_26) ;  /* 0x00000000003c9947 */ /* 0x000fea0003800000 */
[----:B------:R-:W-:Y:S05]  /*3480*/  @!P0 BRA `(.L_x_27) ;  /* 0x0000000000048947 */ /* 0x000fea0003800000 */
[----:B------:R-:W-:Y:S01]  /*3490*/  BPT.TRAP 0x1 ;  /* 0x000000040000795c */ /* 0x000fe20000300000 */
.L_x_27:
[----:B------:R-:W-:Y:S02]  /*34a0*/  IADD3 R3, R0, UR37, RZ ;  /* 0x0000002500037c10 */ /* 0x000fe4000fffe0ff */
[----:B------:R-:W-:-:S03]  /*34b0*/  ISETP.GT.U32.AND P0, PT, R16, 0x1, PT ;  /* 0x000000011000780c */ /* 0x000fc60003f04070 */
[----:B012---:R-:W-:-:S04]  /*34c0*/  IMAD.WIDE.U32 R4, R3, 0x24924925, RZ ;  /* 0x2492492503047825 */ /* 0x007fc800078e00ff */
[----:B------:R-:W-:-:S05]  /*34d0*/  IMAD.IADD R4, R3, 0x1, -R5 ;  /* 0x0000000103047824 */ /* 0x000fca00078e0a05 */
[----:B------:R-:W-:-:S04]  /*34e0*/  LEA.HI R4, R4, R5, RZ, 0x1f ;  /* 0x0000000504047211 */ /* 0x000fc800078ff8ff */
[----:B------:R-:W-:-:S05]  /*34f0*/  SHF.R.U32.HI R4, RZ, 0x2, R4 ;  /* 0x00000002ff047819 */ /* 0x000fca0000011604 */
[----:B------:R-:W-:-:S05]  /*3500*/  IMAD R4, R4, -0x7, R3 ;  /* 0xfffffff904047824 */ /* 0x000fca00078e0203 */
[----:B------:R-:W-:-:S05]  /*3510*/  LEA R4, R4, UR39, 0x3 ;  /* 0x0000002704047c11 */ /* 0x000fca000f8e18ff */
[----:B------:R-:W-:-:S05]  /*3520*/  VIADD R4, R4, 0x38 ;  /* 0x0000003804047836 */ /* 0x000fca0000000000 */
[----:B------:R-:W-:-:S04]  /*3530*/  PRMT R4, RZ, 0x654, R4 ;  /* 0x00000654ff047816 */ /* 0x000fc80000000004 */
[----:B------:R3:W-:Y:S01]  /*3540*/  SYNCS.ARRIVE.TRANS64.RED.A1T0 RZ, [R4+URZ], RZ ;  /* 0x000000ff04ff79a7 */ /* 0x0007e2000810043f */
[----:B------:R-:W-:Y:S05]  /*3550*/  @P0 BRA `(.L_x_26) ;  /* 0x0000000000040947 */ /* 0x000fea0003800000 */
[----:B------:R-:W-:Y:S01]  /*3560*/  BPT.TRAP 0x1 ;  /* 0x000000040000795c */ /* 0x000fe20000300000 */
.L_x_26:
[----:B------:R-:W4:Y:S01]  /*3570*/  S2R R7, SR_TID.X ;  /* 0x0000000000077919 */ /* 0x000f220000002100 */
[----:B------:R-:W0:Y:S01]  /*3580*/  LDC R6, c[0x0][0x288] ;  /* 0x0000a200ff067b82 */ /* 0x000e220000000800 */
[----:B------:R-:W-:Y:S01]  /*3590*/  IMAD R19, R19, 0x70, RZ ;  /* 0x0000007013137824 */ /* 0x000fe200078e02ff */
[----:B------:R-:W-:Y:S01]  /*35a0*/  UIADD3 UR37, UR38, UR37, URZ ;  /* 0x0000002526257290 */ /* 0x000fe2000fffe03f */
[----:B------:R-:W1:Y:S01]  /*35b0*/  S2R R0, SR_TID.X ;  /* 0x0000000000007919 */ /* 0x000e620000002100 */
[----:B------:R-:W-:Y:S01]  /*35c0*/  IMAD R12, R22, 0x180, RZ ;  /* 0x00000180160c7824 */ /* 0x000fe200078e02ff */
[----:B------:R-:W-:Y:S01]  /*35d0*/  ULDC UR7, c[0x0][0x284] ;  /* 0x0000a10000077ab9 */ /* 0x000fe20000000800 */
[----:B------:R-:W-:Y:S01]  /*35e0*/  UISETP.GT.U32.AND UP0, UPT, UR37, 0x6, UPT ;  /* 0x000000062500788c */ /* 0x000fe2000bf04070 */
[----:B------:R-:W-:Y:S01]  /*35f0*/  SHF.R.S32.HI R15, RZ, 0x1f, R2 ;  /* 0x0000001fff0f7819 */ /* 0x000fe20000011402 */
[----:B------:R-:W-:Y:S02]  /*3600*/  UIMAD.WIDE.U32 UR4, UR37, 0x24924925, URZ ;  /* 0x24924925250478a5 */ /* 0x000fe4000f8e003f */
[----:B------:R-:W-:-:S02]  /*3610*/  UISETP.LT.U32.AND UP0, UPT, UR38, 0x7, UP0 ;  /* 0x000000072600788c */ /* 0x000fc40008701070 */
[----:B------:R-:W-:Y:S02]  /*3620*/  UIADD3 UR4, UR37, -UR5, URZ ;  /* 0x8000000525047290 */ /* 0x000fe4000fffe03f */
[----:B------:R-:W-:Y:S01]  /*3630*/  UISETP.GE.U32.AND UP1, UPT, UR38, 0x7, UPT ;  /* 0x000000072600788c */ /* 0x000fe2000bf26070 */
[----:B------:R-:W-:Y:S01]  /*3640*/  ULDC.64 UR8, c[0x0][0x5d0] ;  /* 0x0001740000087ab9 */ /* 0x000fe20000000a00 */
[----:B------:R-:W-:Y:S01]  /*3650*/  USEL UR6, URZ, 0x1, !UP0 ;  /* 0x000000013f067887 */ /* 0x000fe2000c000000 */
[----:B------:R-:W-:Y:S01]  /*3660*/  IMAD R9, R15, UR8, RZ ;  /* 0x000000080f097c24 */ /* 0x000fe2000f8e02ff */
[----:B------:R-:W-:Y:S02]  /*3670*/  ULEA.HI UR4, UR4, UR5, URZ, 0x1f ;  /* 0x0000000504047291 */ /* 0x000fe4000f8ff83f */
[----:B------:R-:W-:Y:S01]  /*3680*/  ULOP3.LUT UR36, UR36, UR6, URZ, 0x3c, !UPT ;  /* 0x0000000624247292 */ /* 0x000fe2000f8e3c3f */
[----:B------:R-:W-:Y:S01]  /*3690*/  IMAD R13, R2, UR9, R9 ;  /* 0x00000009020d7c24 */ /* 0x000fe2000f8e0209 */
[----:B------:R-:W-:Y:S01]  /*36a0*/  USHF.R.U32.HI UR4, URZ, 0x2, UR4 ;  /* 0x000000023f047899 */ /* 0x000fe20008011604 */
[----:B0-----:R-:W-:-:S03]  /*36b0*/  ISETP.GE.AND P0, PT, R19, R6, PT ;  /* 0x000000061300720c */ /* 0x001fc60003f06270 */
[----:B------:R-:W-:Y:S01]  /*36c0*/  @UP1 ULOP3.LUT UR36, UR36, 0x1, UR4, 0x78, !UPT ;  /* 0x0000000124241892 */ /* 0x000fe2000f8e7804 */
[----:B------:R-:W-:Y:S01]  /*36d0*/  ISETP.GE.OR P0, PT, R12, UR7, P0 ;  /* 0x000000070c007c0c */ /* 0x000fe20008706670 */
[----:B------:R-:W-:Y:S01]  /*36e0*/  UIMAD UR37, UR4, -0x7, UR37 ;  /* 0xfffffff9042578a4 */ /* 0x000fe2000f8e0225 */
[----:B----4-:R-:W-:Y:S01]  /*36f0*/  SHF.R.U32.HI R3, RZ, 0x2, R7 ;  /* 0x00000002ff037819 */ /* 0x010fe20000011607 */
[C---:B------:R-:W-:Y:S01]  /*3700*/  IMAD.SHL.U32 R10, R7.reuse, 0x2, RZ ;  /* 0x00000002070a7824 */ /* 0x040fe200078e00ff */
[----:B-123--:R-:W-:Y:S02]  /*3710*/  LOP3.LUT R4, R7, 0x60, RZ, 0xc0, !PT ;  /* 0x0000006007047812 */ /* 0x00efe400078ec0ff */
[----:B------:R-:W-:Y:S02]  /*3720*/  SHF.R.U32.HI R0, RZ, 0x7, R0 ;  /* 0x00000007ff007819 */ /* 0x000fe40000011600 */
[----:B------:R-:W-:Y:S02]  /*3730*/  LOP3.LUT R3, R3, 0x7, RZ, 0xc0, !PT ;  /* 0x0000000703037812 */ /* 0x000fe400078ec0ff */
[----:B------:R-:W-:-:S02]  /*3740*/  SHF.R.U32.HI R4, RZ, 0x1, R4 ;  /* 0x00000001ff047819 */ /* 0x000fc40000011604 */
[----:B------:R-:W-:Y:S02]  /*3750*/  LOP3.LUT R0, R0, 0x1, RZ, 0xc0, !PT ;  /* 0x0000000100007812 */ /* 0x000fe400078ec0ff */
[----:B------:R-:W-:Y:S02]  /*3760*/  IADD3 R5, RZ, -R4, -R3 ;  /* 0x80000004ff057210 */ /* 0x000fe40007ffe803 */
[----:B------:R-:W-:Y:S01]  /*3770*/  LOP3.LUT R10, R19, 0x6, R10, 0xf8, !PT ;  /* 0x00000006130a7812 */ /* 0x000fe200078ef80a */
[C---:B------:R-:W-:Y:S02]  /*3780*/  IMAD.SHL.U32 R8, R0.reuse, 0x40, RZ ;  /* 0x0000004000087824 */ /* 0x040fe400078e00ff */
[----:B------:R-:W-:Y:S01]  /*3790*/  IMAD R5, R0, -0x40, R5 ;  /* 0xffffffc000057824 */ /* 0x000fe200078e0205 */
[----:B------:R-:W-:Y:S02]  /*37a0*/  LOP3.LUT R0, R7, 0x3, RZ, 0xc0, !PT ;  /* 0x0000000307007812 */ /* 0x000fe400078ec0ff */
[----:B------:R-:W-:-:S02]  /*37b0*/  SHF.R.S32.HI R11, RZ, 0x1f, R10 ;  /* 0x0000001fff0b7819 */ /* 0x000fc4000001140a */
[----:B------:R-:W-:Y:S01]  /*37c0*/  LOP3.LUT R3, R8, 0x40, R3, 0xe2, !PT ;  /* 0x0000004008037812 */ /* 0x000fe200078ee203 */
[----:B------:R-:W-:Y:S02]  /*37d0*/  IMAD R14, R0, -0x2, R6 ;  /* 0xfffffffe000e7824 */ /* 0x000fe400078e0206 */
[----:B------:R-:W-:Y:S01]  /*37e0*/  IMAD.WIDE R6, R22, 0x180, RZ ;  /* 0x0000018016067825 */ /* 0x000fe200078e02ff */
[----:B------:R-:W-:-:S03]  /*37f0*/  MOV R22, 0xffffffff ;  /* 0xffffffff00167802 */ /* 0x000fc60000000f00 */
[----:B------:R-:W-:Y:S01]  /*3800*/  IMAD.WIDE.U32 R8, R2, UR8, R10 ;  /* 0x0000000802087c25 */ /* 0x000fe2000f8e000a */
[----:B------:R-:W-:Y:S02]  /*3810*/  LOP3.LUT R0, R6, R3, R4, 0xfe, !PT ;  /* 0x0000000306007212 */ /* 0x000fe400078efe04 */
[----:B------:R-:W-:Y:S01]  /*3820*/  IADD3 R3, -R12, UR7, R5 ;  /* 0x000000070c037c10 */ /* 0x000fe2000fffe105 */
[----:B------:R-:W-:Y:S02]  /*3830*/  IMAD.IADD R9, R9, 0x1, R13 ;  /* 0x0000000109097824 */ /* 0x000fe400078e020d */
[----:B------:R-:W-:Y:S01]  /*3840*/  IMAD.IADD R4, R14, 0x1, -R19 ;  /* 0x000000010e047824 */ /* 0x000fe200078e0a13 */
[----:B------:R-:W-:Y:S06]  /*3850*/  @P0 BRA `(.L_x_28) ;  /* 0x000000a800e00947 */ /* 0x000fec0003800000 */
[----:B------:R-:W0:Y:S01]  /*3860*/  LDC.64 R204, c[0x0][0x5c8] ;  /* 0x00017200ffcc7b82 */ /* 0x000e220000000a00 */
[----:B-----5:R-:W-:Y:S01]  /*3870*/  FSETP.NEU.AND P1, PT, R23, RZ, PT ;  /* 0x000000ff1700720b */ /* 0x020fe20003f2d000 */
[----:B------:R-:W-:Y:S01]  /*3880*/  BSSY B0, `(.L_x_28) ;  /* 0x0000ab5000007945 */ /* 0x000fe20003800000 */
[----:B------:R-:W-:-:S04]  /*3890*/  ISETP.GT.AND P4, PT, R3, RZ, PT ;  /* 0x000000ff0300720c */ /* 0x000fc80003f84270 */
[----:B------:R-:W-:Y:S01]  /*38a0*/  ISETP.GT.AND P0, PT, R4, RZ, P4 ;  /* 0x000000ff0400720c */ /* 0x000fe20002704270 */
[-C--:B0-----:R-:W-:Y:S02]  /*38b0*/  IMAD R5, R7, R204.reuse, RZ ;  /* 0x000000cc07057224 */ /* 0x081fe400078e02ff */
[----:B------:R-:W-:-:S04]  /*38c0*/  IMAD.WIDE.U32 R8, R0, R204, R8 ;  /* 0x000000cc00087225 */ /* 0x000fc800078e0008 */
[----:B------:R-:W-:-:S04]  /*38d0*/  IMAD R5, R0, R205, R5 ;  /* 0x000000cd00057224 */ /* 0x000fc800078e0205 */
[----:B------:R-:W-:Y:S01]  /*38e0*/  IMAD.IADD R19, R9, 0x1, R5 ;  /* 0x0000000109137824 */ /* 0x000fe200078e0205 */
[----:B------:R-:W-:Y:S06]  /*38f0*/  @!P1 BRA `(.L_x_29) ;  /* 0x0000007800b89947 */ /* 0x000fec0003800000 */
[----:B------:R-:W0:Y:S01]  /*3900*/  LDC.64 R202, c[0x0][0x5b8] ;  /* 0x00016e00ffca7b82 */ /* 0x000e220000000a00 */
[----:B------:R-:W-:-:S07]  /*3910*/  ULDC.64 UR4, c[0x0][0x5c0] ;  /* 0x0001700000047ab9 */ /* 0x000fce0000000a00 */
[----:B------:R-:W1:Y:S08]  /*3920*/  LDC.64 R200, c[0x0][0x5b0] ;  /* 0x00016c00ffc87b82 */ /* 0x000e700000000a00 */
[----:B------:R-:W2:Y:S01]  /*3930*/  LDC.64 R198, c[0x0][0x5a8] ;  /* 0x00016a00ffc67b82 */ /* 0x000ea20000000a00 */
[-C--:B0-----:R-:W-:Y:S02]  /*3940*/  IMAD R5, R15, R202.reuse, RZ ;  /* 0x000000ca0f057224 */ /* 0x081fe400078e02ff */
[----:B------:R-:W-:-:S04]  /*3950*/  IMAD.WIDE.U32 R196, R2, R202, R10 ;  /* 0x000000ca02c47225 */ /* 0x000fc800078e000a */
[----:B------:R-:W-:Y:S02]  /*3960*/  IMAD R5, R2, R203, R5 ;  /* 0x000000cb02057224 */ /* 0x000fe400078e0205 */
[-C--:B-1----:R-:W-:Y:S02]  /*3970*/  IMAD R6, R7, R200.reuse, RZ ;  /* 0x000000c807067224 */ /* 0x082fe400078e02ff */
[----:B------:R-:W-:Y:S02]  /*3980*/  IMAD.IADD R195, R197, 0x1, R5 ;  /* 0x00000001c5c37824 */ /* 0x000fe400078e0205 */
[----:B------:R-:W-:Y:S02]  /*3990*/  IMAD.MOV.U32 R194, RZ, RZ, R196 ;  /* 0x000000ffffc27224 */ /* 0x000fe400078e00c4 */
[C---:B------:R-:W-:Y:S02]  /*39a0*/  IMAD R6, R0.reuse, R201, R6 ;  /* 0x000000c900067224 */ /* 0x040fe400078e0206 */
[----:B------:R-:W-:-:S04]  /*39b0*/  IMAD.WIDE.U32 R12, R0, R200, R194 ;  /* 0x000000c8000c7225 */ /* 0x000fc800078e00c2 */
[----:B------:R-:W-:Y:S01]  /*39c0*/  IMAD.IADD R7, R13, 0x1, R6 ;  /* 0x000000010d077824 */ /* 0x000fe200078e0206 */
[----:B--2---:R-:W-:-:S04]  /*39d0*/  LEA R14, P1, R12, R198, 0x1 ;  /* 0x000000c60c0e7211 */ /* 0x004fc800078208ff */
[----:B------:R-:W-:-:S05]  /*39e0*/  LEA.HI.X R15, R12, R199, R7, 0x1, P1 ;  /* 0x000000c70c0f7211 */ /* 0x000fca00008f0c07 */
[----:B------:R0:W2:Y:S01]  /*39f0*/  @P0 LDG.E.LTC128B.U16 R7, desc[UR40][R14.64] ;  /* 0x000000280e070981 */ /* 0x0000a2000c1e1520 */
[----:B------:R-:W-:Y:S01]  /*3a00*/  IMAD.WIDE.U32 R12, R0, R200, R10 ;  /* 0x000000c8000c7225 */ /* 0x000fe200078e000a */
[----:B------:R-:W-:Y:S03]  /*3a10*/  BSSY B1, `(.L_x_30) ;  /* 0x0000012000017945 */ /* 0x000fe60003800000 */
[----:B------:R-:W-:Y:S02]  /*3a20*/  IMAD.IADD R13, R6, 0x1, R13 ;  /* 0x00000001060d7824 */ /* 0x000fe400078e020d */
[----:B------:R-:W-:-:S03]  /*3a30*/  IMAD.WIDE.U32 R12, R2, R202, R12 ;  /* 0x000000ca020c7225 */ /* 0x000fc600078e000c */
[----:B0-----:R-:W-:Y:S01]  /*3a40*/  LEA R14, P2, R12, R198, 0x1 ;  /* 0x000000c60c0e7211 */ /* 0x001fe200078408ff */
[----:B--2---:R-:W-:-:S04]  /*3a50*/  IMAD.U32 R20, R7, 0x10000, RZ ;  /* 0x0001000007147824 */ /* 0x004fc800078e00ff */
[----:B------:R-:W-:Y:S01]  /*3a60*/  FMUL R9, R20, R23 ;  /* 0x0000001714097220 */ /* 0x000fe20000400000 */
[----:B------:R-:W-:-:S03]  /*3a70*/  LEA R20, P1, R8, UR4, 0x1 ;  /* 0x0000000408147c11 */ /* 0x000fc6000f8208ff */
[----:B------:R-:W-:Y:S01]  /*3a80*/  FFMA R9, R184, R192, R9 ;  /* 0x000000c0b8097223 */ /* 0x000fe20000000009 */
[----:B------:R-:W-:Y:S02]  /*3a90*/  LEA.HI.X R21, R8, UR5, R19, 0x1, P1 ;  /* 0x0000000508157c11 */ /* 0x000fe400088f0c13 */
[----:B------:R-:W-:Y:S02]  /*3aa0*/  ISETP.GT.AND P1, PT, R4, 0x1, P4 ;  /* 0x000000010400780c */ /* 0x000fe40002724270 */
[----:B------:R-:W-:Y:S02]  /*3ab0*/  F2FP.BF16.F32.PACK_AB R9, RZ, R9 ;  /* 0x00000009ff09723e */ /* 0x000fe400000010ff */
[----:B------:R-:W-:Y:S02]  /*3ac0*/  IADD3 R8, R5, R13, RZ ;  /* 0x0000000d05087210 */ /* 0x000fe40007ffe0ff */
[----:B------:R-:W-:Y:S01]  /*3ad0*/  SHF.L.U64.HI R13, R200, 0x3, R201 ;  /* 0x00000003c80d7819 */ /* 0x000fe200000102c9 */
[----:B------:R0:W-:Y:S01]  /*3ae0*/  @P0 STG.E.U16 desc[UR40][R20.64], R9 ;  /* 0x0000000914000986 */ /* 0x0001e2000c101528 */
[----:B------:R-:W-:Y:S01]  /*3af0*/  LEA.HI.X R15, R12, R199, R8, 0x1, P2 ;  /* 0x000000c70c0f7211 */ /* 0x000fe200010f0c08 */
[----:B------:R-:W-:-:S04]  /*3b00*/  IMAD.SHL.U32 R12, R200, 0x8, RZ ;  /* 0x00000008c80c7824 */ /* 0x000fc800078e00ff */
[----:B------:R-:W-:Y:S05]  /*3b10*/  @!P1 BRA `(.L_x_31) ;  /* 0x0000000000049947 */ /* 0x000fea0003800000 */
[----:B------:R1:W5:Y:S02]  /*3b20*/  LDG.E.LTC128B.U16 R7, desc[UR40][R14.64+0x2] ;  /* 0x000002280e077981 */ /* 0x000364000c1e1520 */
.L_x_31:
[----:B------:R-:W-:Y:S05]  /*3b30*/  BSYNC B1 ;  /* 0x0000000000017941 */ /* 0x000fea0003800000 */
.L_x_30:
[----:B-----5:R-:W-:Y:S01]  /*3b40*/  IMAD.U32 R8, R7, 0x10000, RZ ;  /* 0x0001000007087824 */ /* 0x020fe200078e00ff */
[----:B------:R-:W-:Y:S01]  /*3b50*/  ISETP.GT.AND P3, PT, R3, 0x8, PT ;  /* 0x000000080300780c */ /* 0x000fe20003f64270 */
[----:B------:R-:W-:-:S04]  /*3b60*/  IMAD.WIDE.U32 R208, R0, R200, R12 ;  /* 0x000000c800d07225 */ /* 0x000fc800078e000c */
[----:B------:R-:W-:Y:S01]  /*3b70*/  FMUL R8, R8, R23 ;  /* 0x0000001708087220 */ /* 0x000fe20000400000 */
[----:B------:R-:W-:Y:S01]  /*3b80*/  ISETP.GT.AND P0, PT, R4, RZ, P3 ;  /* 0x000000ff0400720c */ /* 0x000fe20001f04270 */
[----:B0-----:R-:W-:Y:S01]  /*3b90*/  IMAD.IADD R9, R6, 0x1, R209 ;  /* 0x0000000106097824 */ /* 0x001fe200078e02d1 */
[----:B------:R-:W-:Y:S01]  /*3ba0*/  IADD3 R19, P2, R196, R208, RZ ;  /* 0x000000d0c4137210 */ /* 0x000fe20007f5e0ff */
[----:B------:R-:W-:-:S04]  /*3bb0*/  FFMA R8, R185, R192, R8 ;  /* 0x000000c0b9087223 */ /* 0x000fc80000000008 */
[----:B------:R-:W-:Y:S01]  /*3bc0*/  IMAD.X R184, R9, 0x1, R195, P2 ;  /* 0x0000000109b87824 */ /* 0x000fe200010e06c3 */
[C---:B------:R-:W-:Y:S02]  /*3bd0*/  LEA R210, P2, R19.reuse, R198, 0x1 ;  /* 0x000000c613d27211 */ /* 0x040fe400078408ff */
[----:B------:R-:W-:Y:S02]  /*3be0*/  F2FP.BF16.F32.PACK_AB R8, RZ, R8 ;  /* 0x00000008ff08723e */ /* 0x000fe400000010ff */
[----:B------:R-:W-:Y:S02]  /*3bf0*/  LEA.HI.X R211, R19, R199, R184, 0x1, P2 ;  /* 0x000000c713d37211 */ /* 0x000fe400010f0cb8 */
[----:B------:R-:W-:Y:S02]  /*3c00*/  PRMT R203, R8, 0x7610, R203 ;  /* 0x0000761008cb7816 */ /* 0x000fe400000000cb */
[----:B------:R-:W-:-:S03]  /*3c10*/  PRMT R19, R7, 0x7610, R19 ;  /* 0x0000761007137816 */ /* 0x000fc60000000013 */
[----:B------:R0:W-:Y:S04]  /*3c20*/  @P1 STG.E.U16 desc[UR40][R20.64+0x2], R203 ;  /* 0x000002cb14001986 */ /* 0x0001e8000c101528 */
[----:B------:R-:W2:Y:S01]  /*3c30*/  @P0 LDG.E.LTC128B.U16 R19, desc[UR40][R210.64] ;  /* 0x00000028d2130981 */ /* 0x000ea2000c1e1520 */
[----:B------:R-:W-:Y:S01]  /*3c40*/  IADD3 R206, P1, R10, R208, RZ ;  /* 0x000000d00ace7210 */ /* 0x000fe20007f3e0ff */
[----:B------:R-:W-:Y:S01]  /*3c50*/  BSSY B1, `(.L_x_32) ;  /* 0x0000012000017945 */ /* 0x000fe20003800000 */
[----:B------:R-:W-:-:S03]  /*3c60*/  ISETP.GT.AND P2, PT, R4, 0x1, P3 ;  /* 0x000000010400780c */ /* 0x000fc60001f44270 */
[----:B------:R-:W-:Y:S02]  /*3c70*/  IMAD.X R207, R11, 0x1, R9, P1 ;  /* 0x000000010bcf7824 */ /* 0x000fe400008e0609 */
[----:B------:R-:W-:-:S05]  /*3c80*/  IMAD.WIDE.U32 R206, R2, R202, R206 ;  /* 0x000000ca02ce7225 */ /* 0x000fca00078e00ce */
[----:B------:R-:W-:Y:S02]  /*3c90*/  IADD3 R185, R5, R207, RZ ;  /* 0x000000cf05b97210 */ /* 0x000fe40007ffe0ff */
[----:B------:R-:W-:-:S04]  /*3ca0*/  LEA R184, P1, R206, R198, 0x1 ;  /* 0x000000c6ceb87211 */ /* 0x000fc800078208ff */
[----:B------:R-:W-:Y:S01]  /*3cb0*/  LEA.HI.X R185, R206, R199, R185, 0x1, P1 ;  /* 0x000000c7ceb97211 */ /* 0x000fe200008f0cb9 */
[----:B--2---:R-:W-:-:S04]  /*3cc0*/  IMAD.U32 R8, R19, 0x10000, RZ ;  /* 0x0001000013087824 */ /* 0x004fc800078e00ff */
[----:B------:R-:W-:Y:S01]  /*3cd0*/  FMUL R7, R8, R23 ;  /* 0x0000001708077220 */ /* 0x000fe20000400000 */
[----:B------:R-:W-:-:S03]  /*3ce0*/  IMAD.SHL.U32 R8, R204, 0x10, RZ ;  /* 0x00000010cc087824 */ /* 0x000fc600078e00ff */
[----:B------:R-:W-:Y:S02]  /*3cf0*/  FFMA R7, R186, R192, R7 ;  /* 0x000000c0ba077223 */ /* 0x000fe40000000007 */
[----:B------:R-:W-:-:S03]  /*3d00*/  IADD3 R206, P1, R8, R20, RZ ;  /* 0x0000001408ce7210 */ /* 0x000fc60007f3e0ff */
[----:B------:R-:W-:Y:S02]  /*3d10*/  F2FP.BF16.F32.PACK_AB R186, RZ, R7 ;  /* 0x00000007ffba723e */ /* 0x000fe400000010ff */
[----:B------:R-:W-:-:S05]  /*3d20*/  SHF.L.U64.HI R7, R204, 0x4, R205 ;  /* 0x00000004cc077819 */ /* 0x000fca00000102cd */
[----:B------:R-:W-:-:S05]  /*3d30*/  IMAD.X R207, R7, 0x1, R21, P1 ;  /* 0x0000000107cf7824 */ /* 0x000fca00008e0615 */
[----:B------:R0:W-:Y:S01]  /*3d40*/  @P0 STG.E.U16 desc[UR40][R206.64], R186 ;  /* 0x000000bace000986 */ /* 0x0001e2000c101528 */
[----:B------:R-:W-:Y:S05]  /*3d50*/  @!P2 BRA `(.L_x_33) ;  /* 0x000000000004a947 */ /* 0x000fea0003800000 */
[----:B------:R2:W5:Y:S02]  /*3d60*/  LDG.E.LTC128B.U16 R19, desc[UR40][R184.64+0x2] ;  /* 0x00000228b8137981 */ /* 0x000564000c1e1520 */
.L_x_33:
[----:B------:R-:W-:Y:S05]  /*3d70*/  BSYNC B1 ;  /* 0x0000000000017941 */ /* 0x000fea0003800000 */
.L_x_32:
[----:B0----5:R-:W-:Y:S01]  /*3d80*/  IMAD.U32 R186, R19, 0x10000, RZ ;  /* 0x0001000013ba7824 */ /* 0x021fe200078e00ff */
[----:B------:R-:W-:Y:S01]  /*3d90*/  ISETP.GT.AND P0, PT, R4, 0x8, P4 ;  /* 0x000000080400780c */ /* 0x000fe20002704270 */
[----:B------:R-:W-:Y:S02]  /*3da0*/  BSSY B1, `(.L_x_34) ;  /* 0x000000a000017945 */ /* 0x000fe40003800000 */
[----:B------:R-:W-:-:S04]  /*3db0*/  FMUL R186, R186, R23 ;  /* 0x00000017baba7220 */ /* 0x000fc80000400000 */
[----:B------:R-:W-:Y:S01]  /*3dc0*/  FFMA R186, R187, R192, R186 ;  /* 0x000000c0bbba7223 */ /* 0x000fe200000000ba */
[----:B------:R-:W-:-:S04]  /*3dd0*/  IMAD.MOV.U32 R187, RZ, RZ, R207 ;  /* 0x000000ffffbb7224 */ /* 0x000fc800078e00cf */
[----:B------:R-:W-:-:S04]  /*3de0*/  F2FP.BF16.F32.PACK_AB R186, RZ, R186 ;  /* 0x000000baffba723e */ /* 0x000fc800000010ff */
[----:B------:R-:W-:Y:S01]  /*3df0*/  PRMT R203, R186, 0x7610, R203 ;  /* 0x00007610bacb7816 */ /* 0x000fe200000000cb */
[----:B------:R-:W-:-:S05]  /*3e00*/  IMAD.MOV.U32 R186, RZ, RZ, R206 ;  /* 0x000000ffffba7224 */ /* 0x000fca00078e00ce */
[----:B------:R0:W-:Y:S01]  /*3e10*/  @P2 STG.E.U16 desc[UR40][R186.64+0x2], R203 ;  /* 0x000002cbba002986 */ /* 0x0001e2000c101528 */
[----:B------:R-:W-:Y:S05]  /*3e20*/  @!P0 BRA `(.L_x_35) ;  /* 0x0000000000048947 */ /* 0x000fea0003800000 */
[----:B------:R3:W5:Y:S02]  /*3e30*/  LDG.E.LTC128B.U16 R19, desc[UR40][R14.64+0x10] ;  /* 0x000010280e137981 */ /* 0x000764000c1e1520 */
.L_x_35:
[----:B------:R-:W-:Y:S05]  /*3e40*/  BSYNC B1 ;  /* 0x0000000000017941 */ /* 0x000fea0003800000 */
.L_x_34:
[----:B-----5:R-:W-:Y:S01]  /*3e50*/  IMAD.U32 R210, R19, 0x10000, RZ ;  /* 0x0001000013d27824 */ /* 0x020fe200078e00ff */
[----:B------:R-:W-:Y:S01]  /*3e60*/  ISETP.GT.AND P1, PT, R4, 0x9, P4 ;  /* 0x000000090400780c */ /* 0x000fe20002724270 */
[----:B------:R-:W-:Y:S02]  /*3e70*/  BSSY B1, `(.L_x_36) ;  /* 0x0000007000017945 */ /* 0x000fe40003800000 */
[----:B0-----:R-:W-:-:S04]  /*3e80*/  FMUL R203, R210, R23 ;  /* 0x00000017d2cb7220 */ /* 0x001fc80000400000 */
[----:B------:R-:W-:-:S05]  /*3e90*/  FFMA R203, R188, R192, R203 ;  /* 0x000000c0bccb7223 */ /* 0x000fca00000000cb */
[----:B------:R-:W-:-:S05]  /*3ea0*/  F2FP.BF16.F32.PACK_AB R203, RZ, R203 ;  /* 0x000000cbffcb723e */ /* 0x000fca00000010ff */
[----:B------:R0:W-:Y:S01]  /*3eb0*/  @P0 STG.E.U16 desc[UR40][R20.64+0x10], R203 ;  /* 0x000010cb14000986 */ /* 0x0001e2000c101528 */
[----:B------:R-:W-:Y:S05]  /*3ec0*/  @!P1 BRA `(.L_x_37) ;  /* 0x0000000000049947 */ /* 0x000fea0003800000 */
[----:B------:R4:W5:Y:S02]  /*3ed0*/  LDG.E.LTC128B.U16 R19, desc[UR40][R14.64+0x12] ;  /* 0x000012280e137981 */ /* 0x000964000c1e1520 */
.L_x_37:
[----:B------:R-:W-:Y:S05]  /*3ee0*/  BSYNC B1 ;  /* 0x0000000000017941 */ /* 0x000fea0003800000 */
.L_x_36:
[----:B-----5:R-:W-:Y:S01]  /*3ef0*/  SHF.L.U32 R188, R19, 0x10, RZ ;  /* 0x0000001013bc7819 */ /* 0x020fe200000006ff */
[----:B------:R-:W-:Y:S01]  /*3f00*/  BSSY B1, `(.L_x_38) ;  /* 0x0000008000017945 */ /* 0x000fe20003800000 */
[----:B------:R-:W-:-:S03]  /*3f10*/  ISETP.GT.AND P0, PT, R4, 0x8, P3 ;  /* 0x000000080400780c */ /* 0x000fc60001f04270 */
[----:B------:R-:W-:-:S04]  /*3f20*/  FMUL R188, R188, R23 ;  /* 0x00000017bcbc7220 */ /* 0x000fc80000400000 */
[----:B------:R-:W-:-:S05]  /*3f30*/  FFMA R188, R189, R192, R188 ;  /* 0x000000c0bdbc7223 */ /* 0x000fca00000000bc */
[----:B------:R-:W-:-:S05]  /*3f40*/  F2FP.BF16.F32.PACK_AB R188, RZ, R188 ;  /* 0x000000bcffbc723e */ /* 0x000fca00000010ff */
[----:B------:R0:W-:Y:S01]  /*3f50*/  @P1 STG.E.U16 desc[UR40][R20.64+0x12], R188 ;  /* 0x000012bc14001986 */ /* 0x0001e2000c101528 */
[----:B------:R-:W-:Y:S05]  /*3f60*/  @!P0 BRA `(.L_x_39) ;  /* 0x0000000000048947 */ /* 0x000fea0003800000 */
[----:B------:R0:W5:Y:S02]  /*3f70*/  LDG.E.LTC128B.U16 R19, desc[UR40][R184.64+0x10] ;  /* 0x00001028b8137981 */ /* 0x000164000c1e1520 */
.L_x_39:
[----:B------:R-:W-:Y:S05]  /*3f80*/  BSYNC B1 ;  /* 0x0000000000017941 */ /* 0x000fea0003800000 */
.L_x_38:
[C---:B0----5:R-:W-:Y:S01]  /*3f90*/  IMAD.U32 R188, R19.reuse, 0x10000, RZ ;  /* 0x0001000013bc7824 */ /* 0x061fe200078e00ff */
[----:B------:R-:W-:Y:S01]  /*3fa0*/  ISETP.GT.AND P1, PT, R4, 0x9, P3 ;  /* 0x000000090400780c */ /* 0x000fe20001f24270 */
[----:B------:R-:W-:Y:S01]  /*3fb0*/  BSSY B1, `(.L_x_40) ;  /* 0x0000008000017945 */ /* 0x000fe20003800000 */
[----:B------:R-:W-:Y:S01]  /*3fc0*/  PRMT R203, R19, 0x7610, R203 ;  /* 0x0000761013cb7816 */ /* 0x000fe200000000cb */
[----:B------:R-:W-:-:S04]  /*3fd0*/  FMUL R189, R188, R23 ;  /* 0x00000017bcbd7220 */ /* 0x000fc80000400000 */
[----:B------:R-:W-:-:S05]  /*3fe0*/  FFMA R189, R190, R192, R189 ;  /* 0x000000c0bebd7223 */ /* 0x000fca00000000bd */
[----:B------:R-:W-:-:S05]  /*3ff0*/  F2FP.BF16.F32.PACK_AB R189, RZ, R189 ;  /* 0x000000bdffbd723e */ /* 0x000fca00000010ff */
[----:B------:R0:W-:Y:S01]  /*4000*/  @P0 STG.E.U16 desc[UR40][R186.64+0x10], R189 ;  /* 0x000010bdba000986 */ /* 0x0001e2000c101528 */
[----:B------:R-:W-:Y:S05]  /*4010*/  @!P1 BRA `(.L_x_41) ;  /* 0x0000000000049947 */ /* 0x000fea0003800000 */
[----:B------:R0:W5:Y:S02]  /*4020*/  LDG.E.LTC128B.U16 R203, desc[UR40][R184.64+0x12] ;  /* 0x00001228b8cb7981 */ /* 0x000164000c1e1520 */
.L_x_41:
[----:B------:R-:W-:Y:S05]  /*4030*/  BSYNC B1 ;  /* 0x0000000000017941 */ /* 0x000fea0003800000 */
.L_x_40:
[----:B------:R-:W-:Y:S01]  /*4040*/  IMAD.MOV.U32 R188, RZ, RZ, R208 ;  /* 0x000000ffffbc7224 */ /* 0x000fe200078e00d0 */
[----:B------:R-:W-:Y:S01]  /*4050*/  ISETP.GT.AND P2, PT, R3, 0x80, PT ;  /* 0x000000800300780c */ /* 0x000fe20003f44270 */
[----:B0-----:R-:W-:Y:S02]  /*4060*/  IMAD.MOV.U32 R189, RZ, RZ, R9 ;  /* 0x000000ffffbd7224 */ /* 0x001fe400078e0009 */
[----:B-----5:R-:W-:Y:S01]  /*4070*/  IMAD.U32 R190, R203, 0x10000, RZ ;  /* 0x00010000cbbe7824 */ /* 0x020fe200078e00ff */
[----:B------:R-:W-:Y:S01]  /*4080*/  ISETP.GT.AND P0, PT, R4, RZ, P2 ;  /* 0x000000ff0400720c */ /* 0x000fe20001704270 */
[----:B------:R-:W-:-:S04]  /*4090*/  IMAD.WIDE.U32 R188, R200, 0x78, R188 ;  /* 0x00000078c8bc7825 */ /* 0x000fc800078e00bc */
[----:B------:R-:W-:Y:S01]  /*40a0*/  FMUL R190, R190, R23 ;  /* 0x00000017bebe7220 */ /* 0x000fe20000400000 */
[----:B------:R-:W-:Y:S01]  /*40b0*/  IMAD R201, R201, 0x78, RZ ;  /* 0x00000078c9c97824 */ /* 0x000fe200078e02ff */
[----:B------:R-:W-:Y:S02]  /*40c0*/  IADD3 R9, P5, R196, R188, RZ ;  /* 0x000000bcc4097210 */ /* 0x000fe40007fbe0ff */
[----:B------:R-:W-:Y:S01]  /*40d0*/  FFMA R190, R191, R192, R190 ;  /* 0x000000c0bfbe7223 */ /* 0x000fe200000000be */
[----:B------:R-:W-:-:S04]  /*40e0*/  IMAD.IADD R19, R189, 0x1, R201 ;  /* 0x00000001bd137824 */ /* 0x000fc800078e02c9 */
[----:B------:R-:W-:Y:S01]  /*40f0*/  F2FP.BF16.F32.PACK_AB R209, RZ, R190 ;  /* 0x000000beffd1723e */ /* 0x000fe200000010ff */
[----:B------:R-:W-:Y:S01]  /*4100*/  IMAD.X R208, R19, 0x1, R195, P5 ;  /* 0x0000000113d07824 */ /* 0x000fe200028e06c3 */
[----:B------:R-:W-:-:S03]  /*4110*/  LEA R190, P5, R9, R198, 0x1 ;  /* 0x000000c609be7211 */ /* 0x000fc600078a08ff */
[----:B------:R0:W-:Y:S01]  /*4120*/  @P1 STG.E.U16 desc[UR40][R186.64+0x12], R209 ;  /* 0x000012d1ba001986 */ /* 0x0001e2000c101528 */
[----:B------:R-:W-:Y:S02]  /*4130*/  LEA.HI.X R191, R9, R199, R208, 0x1, P5 ;  /* 0x000000c709bf7211 */ /* 0x000fe400028f0cd0 */
[----:B------:R-:W-:-:S06]  /*4140*/  PRMT R9, R203, 0x7610, R9 ;  /* 0x00007610cb097816 */ /* 0x000fcc0000000009 */
[----:B------:R1:W2:Y:S01]  /*4150*/  @P0 LDG.E.LTC128B.U16 R9, desc[UR40][R190.64] ;  /* 0x00000028be090981 */ /* 0x0002a2000c1e1520 */
[----:B------:R-:W-:Y:S01]  /*4160*/  IMAD.WIDE.U32 R212, R200, 0x78, R12 ;  /* 0x00000078c8d47825 */ /* 0x000fe200078e000c */
[----:B------:R-:W-:Y:S03]  /*4170*/  BSSY B1, `(.L_x_42) ;  /* 0x0000016000017945 */ /* 0x000fe60003800000 */
[----:B------:R-:W-:Y:S01]  /*4180*/  IMAD.MOV.U32 R210, RZ, RZ, R212 ;  /* 0x000000ffffd27224 */ /* 0x000fe200078e00d4 */
[----:B------:R-:W-:Y:S01]  /*4190*/  IADD3 R211, R201, R213, RZ ;  /* 0x000000d5c9d37210 */ /* 0x000fe20007ffe0ff */
[----:B------:R-:W-:-:S04]  /*41a0*/  IMAD.WIDE.U32 R206, R204, 0xf0, R206 ;  /* 0x000000f0ccce7825 */ /* 0x000fc800078e00ce */
[----:B-1----:R-:W-:-:S03]  /*41b0*/  IMAD.WIDE.U32 R190, R0, R200, R210 ;  /* 0x000000c800be7225 */ /* 0x002fc600078e00d2 */
[----:B------:R-:W-:-:S04]  /*41c0*/  IADD3 R190, P1, R10, R190, RZ ;  /* 0x000000be0abe7210 */ /* 0x000fc80007f3e0ff */
[----:B------:R-:W-:-:S03]  /*41d0*/  IADD3.X R191, R11, R6, R191, P1, !PT ;  /* 0x000000060bbf7210 */ /* 0x000fc60000ffe4bf */
[----:B------:R-:W-:-:S04]  /*41e0*/  IMAD.WIDE.U32 R190, R2, R202, R190 ;  /* 0x000000ca02be7225 */ /* 0x000fc800078e00be */
[----:B--2---:R-:W-:-:S04]  /*41f0*/  IMAD.U32 R208, R9, 0x10000, RZ ;  /* 0x0001000009d07824 */ /* 0x004fc800078e00ff */
[----:B------:R-:W-:Y:S01]  /*4200*/  FMUL R203, R208, R23 ;  /* 0x00000017d0cb7220 */ /* 0x000fe20000400000 */
[----:B------:R-:W-:-:S03]  /*4210*/  LEA R208, P1, R190, R198, 0x1 ;  /* 0x000000c6bed07211 */ /* 0x000fc600078208ff */
[----:B------:R-:W-:Y:S01]  /*4220*/  FFMA R203, R176, R192, R203 ;  /* 0x000000c0b0cb7223 */ /* 0x000fe200000000cb */
[----:B------:R-:W-:-:S05]  /*4230*/  IMAD.IADD R176, R5, 0x1, R191 ;  /* 0x0000000105b07824 */ /* 0x000fca00078e02bf */
[----:B0-----:R-:W-:Y:S01]  /*4240*/  LEA.HI.X R209, R190, R199, R176, 0x1, P1 ;  /* 0x000000c7bed17211 */ /* 0x001fe200008f0cb0 */
[----:B------:R-:W-:Y:S01]  /*4250*/  @P0 IMAD.MOV.U32 R190, RZ, RZ, R206 ;  /* 0x000000ffffbe0224 */ /* 0x000fe200078e00ce */
[----:B------:R-:W-:Y:S01]  /*4260*/  F2FP.BF16.F32.PACK_AB R176, RZ, R203 ;  /* 0x000000cbffb0723e */ /* 0x000fe200000010ff */
[----:B------:R-:W-:Y:S01]  /*4270*/  IMAD R203, R205, 0xf0, RZ ;  /* 0x000000f0cdcb7824 */ /* 0x000fe200078e02ff */
[----:B------:R-:W-:-:S03]  /*4280*/  ISETP.GT.AND P1, PT, R4, 0x1, P2 ;  /* 0x000000010400780c */ /* 0x000fc60001724270 */
[----:B------:R-:W-:-:S05]  /*4290*/  IMAD.IADD R191, R207, 0x1, R203 ;  /* 0x00000001cfbf7824 */ /* 0x000fca00078e02cb */
[----:B------:R0:W-:Y:S05]  /*42a0*/  @P0 STG.E.U16 desc[UR40][R190.64], R176 ;  /* 0x000000b0be000986 */ /* 0x0001ea000c101528 */
[----:B------:R-:W-:Y:S05]  /*42b0*/  @!P1 BRA `(.L_x_43) ;  /* 0x0000000000049947 */ /* 0x000fea0003800000 */
[----:B------:R1:W5:Y:S02]  /*42c0*/  LDG.E.LTC128B.U16 R9, desc[UR40][R208.64+0x2] ;  /* 0x00000228d0097981 */ /* 0x000364000c1e1520 */
.L_x_43:
[----:B------:R-:W-:Y:S05]  /*42d0*/  BSYNC B1 ;  /* 0x0000000000017941 */ /* 0x000fea0003800000 */
.L_x_42:
[----:B0----5:R-:W-:Y:S01]  /*42e0*/  IMAD.U32 R176, R9, 0x10000, RZ ;  /* 0x0001000009b07824 */ /* 0x021fe200078e00ff */
[----:B------:R-:W-:Y:S01]  /*42f0*/  IADD3 R188, P0, R12, R188, RZ ;  /* 0x000000bc0cbc7210 */ /* 0x000fe20007f1e0ff */
[----:B------:R-:W-:Y:S01]  /*4300*/  IMAD.WIDE.U32 R214, R204, 0xf0, R186 ;  /* 0x000000f0ccd67825 */ /* 0x000fe200078e00ba */
[----:B------:R-:W-:-:S03]  /*4310*/  ISETP.GT.AND P6, PT, R3, 0x88, PT ;  /* 0x000000880300780c */ /* 0x000fc60003fc4270 */
[----:B------:R-:W-:Y:S01]  /*4320*/  FMUL R176, R176, R23 ;  /* 0x00000017b0b07220 */ /* 0x000fe20000400000 */
[----:B------:R-:W-:Y:S03]  /*4330*/  BSSY B1, `(.L_x_44) ;  /* 0x000000f000017945 */ /* 0x000fe60003800000 */
[----:B------:R-:W-:Y:S01]  /*4340*/  FFMA R176, R177, R192, R176 ;  /* 0x000000c0b1b07223 */ /* 0x000fe200000000b0 */
[----:B------:R-:W-:-:S04]  /*4350*/  IADD3 R177, R203, R215, RZ ;  /* 0x000000d7cbb17210 */ /* 0x000fc80007ffe0ff */
[----:B------:R-:W-:-:S04]  /*4360*/  F2FP.BF16.F32.PACK_AB R176, RZ, R176 ;  /* 0x000000b0ffb0723e */ /* 0x000fc800000010ff */
[----:B------:R-:W-:Y:S01]  /*4370*/  PRMT R189, R176, 0x7610, R189 ;  /* 0x00007610b0bd7816 */ /* 0x000fe200000000bd */
[----:B------:R-:W-:-:S05]  /*4380*/  @P1 IMAD.MOV.U32 R176, RZ, RZ, R214 ;  /* 0x000000ffffb01224 */ /* 0x000fca00078e00d6 */
[----:B------:R0:W-:Y:S02]  /*4390*/  @P1 STG.E.U16 desc[UR40][R176.64+0x2], R189 ;  /* 0x000002bdb0001986 */ /* 0x0001e4000c101528 */
[----:B0-----:R-:W-:Y:S01]  /*43a0*/  IMAD.X R189, R19, 0x1, R13, P0 ;  /* 0x0000000113bd7824 */ /* 0x001fe200000e060d */
[----:B------:R-:W-:Y:S02]  /*43b0*/  ISETP.GT.AND P0, PT, R4, RZ, P6 ;  /* 0x000000ff0400720c */ /* 0x000fe40003704270 */
[----:B------:R-:W-:-:S05]  /*43c0*/  IADD3 R19, P1, R188, R196, RZ ;  /* 0x000000c4bc137210 */ /* 0x000fca0007f3e0ff */
[----:B------:R-:W-:Y:S01]  /*43d0*/  IMAD.X R218, R189, 0x1, R195, P1 ;  /* 0x00000001bdda7824 */ /* 0x000fe200008e06c3 */
[----:B------:R-:W-:-:S04]  /*43e0*/  LEA R216, P1, R19, R198, 0x1 ;  /* 0x000000c613d87211 */ /* 0x000fc800078208ff */
[----:B------:R-:W-:Y:S01]  /*43f0*/  LEA.HI.X R217, R19, R199, R218, 0x1, P1 ;  /* 0x000000c713d97211 */ /* 0x000fe200008f0cda */
[----:B------:R-:W-:Y:S08]  /*4400*/  @!P0 BRA `(.L_x_45) ;  /* 0x0000000000048947 */ /* 0x000ff00003800000 */
[----:B------:R0:W5:Y:S02]  /*4410*/  LDG.E.LTC128B.U16 R9, desc[UR40][R216.64] ;  /* 0x00000028d8097981 */ /* 0x000164000c1e1520 */
.L_x_45:
[----:B------:R-:W-:Y:S05]  /*4420*/  BSYNC B1 ;  /* 0x0000000000017941 */ /* 0x000fea0003800000 */
.L_x_44:
[----:B-----5:R-:W-:Y:S01]  /*4430*/  IMAD.U32 R190, R9, 0x10000, RZ ;  /* 0x0001000009be7824 */ /* 0x020fe200078e00ff */
[----:B------:R-:W-:Y:S01]  /*4440*/  IADD3 R206, P1, R8, R206, RZ ;  /* 0x000000ce08ce7210 */ /* 0x000fe20007f3e0ff */
[----:B------:R-:W-:Y:S02]  /*4450*/  BSSY B1, `(.L_x_46) ;  /* 0x0000013000017945 */ /* 0x000fe40003800000 */
[----:B------:R-:W-:Y:S02]  /*4460*/  FMUL R19, R190, R23 ;  /* 0x00000017be137220 */ /* 0x000fe40000400000 */
[----:B------:R-:W-:Y:S01]  /*4470*/  IMAD.X R207, R191, 0x1, R7, P1 ;  /* 0x00000001bfcf7824 */ /* 0x000fe200008e0607 */
[----:B------:R-:W-:Y:S01]  /*4480*/  IADD3 R212, P1, R12, R212, RZ ;  /* 0x000000d40cd47210 */ /* 0x000fe20007f3e0ff */
[----:B------:R-:W-:-:S04]  /*4490*/  FFMA R19, R178, R192, R19 ;  /* 0x000000c0b2137223 */ /* 0x000fc80000000013 */
[----:B------:R-:W-:Y:S01]  /*44a0*/  IMAD.X R213, R211, 0x1, R13, P1 ;  /* 0x00000001d3d57824 */ /* 0x000fe200008e060d */
[----:B------:R-:W-:Y:S02]  /*44b0*/  F2FP.BF16.F32.PACK_AB R19, RZ, R19 ;  /* 0x00000013ff13723e */ /* 0x000fe400000010ff */
[----:B------:R-:W-:Y:S01]  /*44c0*/  ISETP.GT.AND P1, PT, R4, 0x1, P6 ;  /* 0x000000010400780c */ /* 0x000fe20003724270 */
[----:B------:R-:W-:Y:S01]  /*44d0*/  IMAD.WIDE.U32 R190, R0, R200, R212 ;  /* 0x000000c800be7225 */ /* 0x000fe200078e00d4 */
[----:B------:R-:W-:-:S05]  /*44e0*/  PRMT R178, R19, 0x7610, R178 ;  /* 0x0000761013b27816 */ /* 0x000fca00000000b2 */
[----:B------:R2:W-:Y:S02]  /*44f0*/  @P0 STG.E.U16 desc[UR40][R206.64], R178 ;  /* 0x000000b2ce000986 */ /* 0x0005e4000c101528 */
[----:B--2---:R-:W-:-:S04]  /*4500*/  IADD3 R206, P0, R10, R190, RZ ;  /* 0x000000be0ace7210 */ /* 0x004fc80007f1e0ff */
[----:B------:R-:W-:-:S03]  /*4510*/  IADD3.X R207, R11, R6, R191, P0, !PT ;  /* 0x000000060bcf7210 */ /* 0x000fc600007fe4bf */
[----:B------:R-:W-:-:S05]  /*4520*/  IMAD.WIDE.U32 R206, R2, R202, R206 ;  /* 0x000000ca02ce7225 */ /* 0x000fca00078e00ce */
[----:B------:R-:W-:Y:S02]  /*4530*/  IADD3 R19, R5, R207, RZ ;  /* 0x000000cf05137210 */ /* 0x000fe40007ffe0ff */
[----:B------:R-:W-:-:S04]  /*4540*/  LEA R190, P0, R206, R198, 0x1 ;  /* 0x000000c6cebe7211 */ /* 0x000fc800078008ff */
[----:B------:R-:W-:Y:S01]  /*4550*/  LEA.HI.X R191, R206, R199, R19, 0x1, P0 ;  /* 0x000000c7cebf7211 */ /* 0x000fe200000f0c13 */
[----:B------:R-:W-:Y:S08]  /*4560*/  @!P1 BRA `(.L_x_47) ;  /* 0x0000000000049947 */ /* 0x000ff00003800000 */
[----:B------:R2:W5:Y:S02]  /*4570*/  LDG.E.LTC128B.U16 R9, desc[UR40][R190.64+0x2] ;  /* 0x00000228be097981 */ /* 0x000564000c1e1520 */
.L_x_47:
[----:B------:R-:W-:Y:S05]  /*4580*/  BSYNC B1 ;  /* 0x0000000000017941 */ /* 0x000fea0003800000 */
.L_x_46:
[----:B-----5:R-:W-:Y:S01]  /*4590*/  IMAD.U32 R178, R9, 0x10000, RZ ;  /* 0x0001000009b27824 */ /* 0x020fe200078e00ff */
[----:B------:R-:W-:Y:S03]  /*45a0*/  BSSY B1, `(.L_x_48) ;  /* 0x000000a000017945 */ /* 0x000fe60003800000 */
[----:B------:R-:W-:-:S04]  /*45b0*/  FMUL R178, R178, R23 ;  /* 0x00000017b2b27220 */ /* 0x000fc80000400000 */
[----:B------:R-:W-:Y:S01]  /*45c0*/  FFMA R179, R179, R192, R178 ;  /* 0x000000c0b3b37223 */ /* 0x000fe200000000b2 */
[----:B------:R-:W-:-:S04]  /*45d0*/  IADD3 R178, P0, R8, R214, RZ ;  /* 0x000000d608b27210 */ /* 0x000fc80007f1e0ff */
[----:B------:R-:W-:Y:S01]  /*45e0*/  F2FP.BF16.F32.PACK_AB R19, RZ, R179 ;  /* 0x000000b3ff13723e */ /* 0x000fe200000010ff */
[----:B------:R-:W-:Y:S01]  /*45f0*/  IMAD.X R179, R177, 0x1, R7, P0 ;  /* 0x00000001b1b37824 */ /* 0x000fe200000e0607 */
[----:B------:R-:W-:-:S04]  /*4600*/  ISETP.GT.AND P0, PT, R4, 0x8, P2 ;  /* 0x000000080400780c */ /* 0x000fc80001704270 */
[----:B------:R0:W-:Y:S09]  /*4610*/  @P1 STG.E.U16 desc[UR40][R178.64+0x2], R19 ;  /* 0x00000213b2001986 */ /* 0x0001f2000c101528 */
[----:B------:R-:W-:Y:S05]  /*4620*/  @!P0 BRA `(.L_x_49) ;  /* 0x0000000000048947 */ /* 0x000fea0003800000 */
[----:B------:R0:W5:Y:S02]  /*4630*/  LDG.E.LTC128B.U16 R9, desc[UR40][R208.64+0x10] ;  /* 0x00001028d0097981 */ /* 0x000164000c1e1520 */
.L_x_49:
[----:B------:R-:W-:Y:S05]  /*4640*/  BSYNC B1 ;  /* 0x0000000000017941 */ /* 0x000fea0003800000 */
.L_x_48:
[----:B-----5:R-:W-:Y:S01]  /*4650*/  IMAD.U32 R206, R9, 0x10000, RZ ;  /* 0x0001000009ce7824 */ /* 0x020fe200078e00ff */
[----:B------:R-:W-:Y:S01]  /*4660*/  ISETP.GT.AND P1, PT, R4, 0x9, P2 ;  /* 0x000000090400780c */ /* 0x000fe20001724270 */
[----:B------:R-:W-:Y:S01]  /*4670*/  @P0 IMAD.MOV.U32 R207, RZ, RZ, R177 ;  /* 0x000000ffffcf0224 */ /* 0x000fe200078e00b1 */
[----:B------:R-:W-:Y:S01]  /*4680*/  BSSY B1, `(.L_x_50) ;  /* 0x0000008000017945 */ /* 0x000fe20003800000 */
[----:B0-----:R-:W-:Y:S01]  /*4690*/  FMUL R19, R206, R23 ;  /* 0x00000017ce137220 */ /* 0x001fe20000400000 */
[----:B------:R-:W-:-:S03]  /*46a0*/  @P0 IMAD.MOV.U32 R206, RZ, RZ, R214 ;  /* 0x000000ffffce0224 */ /* 0x000fc600078e00d6 */
[----:B------:R-:W-:-:S05]  /*46b0*/  FFMA R19, R180, R192, R19 ;  /* 0x000000c0b4137223 */ /* 0x000fca0000000013 */
[----:B------:R-:W-:-:S05]  /*46c0*/  F2FP.BF16.F32.PACK_AB R19, RZ, R19 ;  /* 0x00000013ff13723e */ /* 0x000fca00000010ff */
[----:B------:R0:W-:Y:S01]  /*46d0*/  @P0 STG.E.U16 desc[UR40][R206.64+0x10], R19 ;  /* 0x00001013ce000986 */ /* 0x0001e2000c101528 */
[----:B------:R-:W-:Y:S05]  /*46e0*/  @!P1 BRA `(.L_x_51) ;  /* 0x0000000000049947 */ /* 0x000fea0003800000 */
[----:B------:R0:W5:Y:S02]  /*46f0*/  LDG.E.LTC128B.U16 R9, desc[UR40][R208.64+0x12] ;  /* 0x00001228d0097981 */ /* 0x000164000c1e1520 */
.L_x_51:
[----:B------:R-:W-:Y:S05]  /*4700*/  BSYNC B1 ;  /* 0x0000000000017941 */ /* 0x000fea0003800000 */
.L_x_50:
[C---:B-----5:R-:W-:Y:S01]  /*4710*/  IMAD.U32 R180, R9.reuse, 0x10000, RZ ;  /* 0x0001000009b47824 */ /* 0x060fe200078e00ff */
[----:B------:R-:W-:Y:S01]  /*4720*/  ISETP.GT.AND P0, PT, R4, 0x8, P6 ;  /* 0x000000080400780c */ /* 0x000fe20003704270 */
[----:B------:R-:W-:Y:S01]  /*4730*/  BSSY B1, `(.L_x_52) ;  /* 0x000000b000017945 */ /* 0x000fe20003800000 */
[----:B------:R-:W-:Y:S01]  /*4740*/  PRMT R203, R9, 0x7610, R203 ;  /* 0x0000761009cb7816 */ /* 0x000fe200000000cb */
[----:B------:R-:W-:-:S04]  /*4750*/  FMUL R180, R180, R23 ;  /* 0x00000017b4b47220 */ /* 0x000fc80000400000 */
[----:B------:R-:W-:Y:S01]  /*4760*/  FFMA R180, R181, R192, R180 ;  /* 0x000000c0b5b47223 */ /* 0x000fe200000000b4 */
[----:B------:R-:W-:-:S04]  /*4770*/  @P1 IMAD.MOV.U32 R181, RZ, RZ, R177 ;  /* 0x000000ffffb51224 */ /* 0x000fc800078e00b1 */
[----:B------:R-:W-:-:S04]  /*4780*/  F2FP.BF16.F32.PACK_AB R180, RZ, R180 ;  /* 0x000000b4ffb4723e */ /* 0x000fc800000010ff */
[----:B0-----:R-:W-:Y:S02]  /*4790*/  PRMT R19, R180, 0x7610, R19 ;  /* 0x00007610b4137816 */ /* 0x001fe40000000013 */
[----:B------:R-:W-:-:S05]  /*47a0*/  @P1 MOV R180, R214 ;  /* 0x000000d600b41202 */ /* 0x000fca0000000f00 */
[----:B------:R0:W-:Y:S01]  /*47b0*/  @P1 STG.E.U16 desc[UR40][R180.64+0x12], R19 ;  /* 0x00001213b4001986 */ /* 0x0001e2000c101528 */
[----:B------:R-:W-:Y:S05]  /*47c0*/  @!P0 BRA `(.L_x_53) ;  /* 0x0000000000048947 */ /* 0x000fea0003800000 */
[----:B------:R0:W5:Y:S02]  /*47d0*/  LDG.E.LTC128B.U16 R203, desc[UR40][R190.64+0x10] ;  /* 0x00001028becb7981 */ /* 0x000164000c1e1520 */
.L_x_53:
[----:B------:R-:W-:Y:S05]  /*47e0*/  BSYNC B1 ;  /* 0x0000000000017941 */ /* 0x000fea0003800000 */
.L_x_52:
[----:B0----5:R-:W-:Y:S01]  /*47f0*/  IMAD.U32 R180, R203, 0x10000, RZ ;  /* 0x00010000cbb47824 */ /* 0x021fe200078e00ff */
[----:B------:R-:W-:Y:S01]  /*4800*/  BSSY B1, `(.L_x_54) ;  /* 0x0000017000017945 */ /* 0x000fe20003800000 */
[----:B------:R-:W-:-:S04]  /*4810*/  IMAD.WIDE.U32 R210, R200, 0x78, R210 ;  /* 0x00000078c8d27825 */ /* 0x000fc800078e00d2 */
[----:B------:R-:W-:Y:S01]  /*4820*/  FMUL R9, R180, R23 ;  /* 0x00000017b4097220 */ /* 0x000fe20000400000 */
[----:B------:R-:W-:-:S04]  /*4830*/  IMAD.WIDE.U32 R206, R200, 0x78, R188 ;  /* 0x00000078c8ce7825 */ /* 0x000fc800078e00bc */
[----:B------:R-:W-:Y:S01]  /*4840*/  FFMA R9, R182, R192, R9 ;  /* 0x000000c0b6097223 */ /* 0x000fe20000000009 */
[----:B------:R-:W-:-:S04]  /*4850*/  IMAD.SHL.U32 R217, R204, 0x200, RZ ;  /* 0x00000200ccd97824 */ /* 0x000fc800078e00ff */
[----:B------:R-:W-:-:S04]  /*4860*/  F2FP.BF16.F32.PACK_AB R9, RZ, R9 ;  /* 0x00000009ff09723e */ /* 0x000fc800000010ff */
[----:B------:R-:W-:-:S05]  /*4870*/  PRMT R181, R9, 0x7610, R181 ;  /* 0x0000761009b57816 */ /* 0x000fca00000000b5 */
[----:B------:R0:W-:Y:S01]  /*4880*/  @P0 STG.E.U16 desc[UR40][R178.64+0x10], R181 ;  /* 0x000010b5b2000986 */ /* 0x0001e2000c101528 */
[----:B------:R-:W-:Y:S02]  /*4890*/  IADD3 R180, P0, R12, R210, RZ ;  /* 0x000000d20cb47210 */ /* 0x000fe40007f1e0ff */
[----:B------:R-:W-:Y:S02]  /*48a0*/  SHF.L.U64.HI R210, R204, 0x9, R205 ;  /* 0x00000009ccd27819 */ /* 0x000fe400000102cd */
[----:B0-----:R-:W-:Y:S01]  /*48b0*/  IADD3.X R181, R13, R201, R211, P0, !PT ;  /* 0x000000c90db57210 */ /* 0x001fe200007fe4d3 */
[----:B------:R-:W-:Y:S01]  /*48c0*/  IMAD.IADD R211, R201, 0x1, R207 ;  /* 0x00000001c9d37824 */ /* 0x000fe200078e02cf */
[----:B------:R-:W-:Y:S01]  /*48d0*/  IADD3 R9, P0, P1, R196, R206, R12 ;  /* 0x000000cec4097210 */ /* 0x000fe2000791e00c */
[----:B------:R-:W-:-:S03]  /*48e0*/  IMAD.WIDE.U32 R180, R0, R200, R180 ;  /* 0x000000c800b47225 */ /* 0x000fc600078e00b4 */
[----:B------:R-:W-:Y:S02]  /*48f0*/  IADD3.X R19, R195, R211, R13, P0, P1 ;  /* 0x000000d3c3137210 */ /* 0x000fe400007e240d */
[----:B------:R-:W-:-:S04]  /*4900*/  IADD3 R188, P0, P1, R8, R20, R217 ;  /* 0x0000001408bc7210 */ /* 0x000fc8000791e0d9 */
[----:B------:R-:W-:Y:S02]  /*4910*/  IADD3.X R189, R7, R21, R210, P0, P1 ;  /* 0x0000001507bd7210 */ /* 0x000fe400007e24d2 */
[----:B------:R-:W-:Y:S02]  /*4920*/  ISETP.GT.AND P1, PT, R4, 0x9, P6 ;  /* 0x000000090400780c */ /* 0x000fe40003724270 */
[----:B------:R-:W-:-:S04]  /*4930*/  IADD3 R180, P0, R10, R180, RZ ;  /* 0x000000b40ab47210 */ /* 0x000fc80007f1e0ff */
[----:B------:R-:W-:-:S07]  /*4940*/  IADD3.X R181, R11, R6, R181, P0, !PT ;  /* 0x000000060bb57210 */ /* 0x000fce00007fe4b5 */
[----:B------:R-:W-:Y:S05]  /*4950*/  @!P1 BRA `(.L_x_55) ;  /* 0x0000000000049947 */ /* 0x000fea0003800000 */
[----:B------:R0:W5:Y:S02]  /*4960*/  LDG.E.LTC128B.U16 R203, desc[UR40][R190.64+0x12] ;  /* 0x00001228becb7981 */ /* 0x000164000c1e1520 */
.L_x_55:
[----:B------:R-:W-:Y:S05]  /*4970*/  BSYNC B1 ;  /* 0x0000000000017941 */ /* 0x000fea0003800000 */
.L_x_54:
[----:B-----5:R-:W-:Y:S01]  /*4980*/  IMAD.U32 R182, R203, 0x10000, RZ ;  /* 0x00010000cbb67824 */ /* 0x020fe200078e00ff */
[----:B------:R-:W-:Y:S01]  /*4990*/  SHF.L.U64.HI R205, R204, 0x8, R205 ;  /* 0x00000008cccd7819 */ /* 0x000fe200000102cd */
[----:B------:R-:W-:-:S04]  /*49a0*/  IMAD.WIDE.U32 R180, R2, R202, R180 ;  /* 0x000000ca02b47225 */ /* 0x000fc800078e00b4 */
[----:B------:R-:W-:Y:S01]  /*49b0*/  FMUL R182, R182, R23 ;  /* 0x00000017b6b67220 */ /* 0x000fe20000400000 */
[----:B------:R-:W-:-:S03]  /*49c0*/  IMAD.IADD R181, R5, 0x1, R181 ;  /* 0x0000000105b57824 */ /* 0x000fc600078e02b5 */
[----:B------:R-:W-:Y:S01]  /*49d0*/  FFMA R194, R183, R192, R182 ;  /* 0x000000c0b7c27223 */ /* 0x000fe200000000b6 */
[----:B------:R-:W-:Y:S01]  /*49e0*/  LEA R182, P0, R180, R198, 0x1 ;  /* 0x000000c6b4b67211 */ /* 0x000fe200078008ff */
[----:B------:R-:W-:Y:S02]  /*49f0*/  IMAD.SHL.U32 R207, R204, 0x100, RZ ;  /* 0x00000100cccf7824 */ /* 0x000fe400078e00ff */
[----:B------:R-:W-:Y:S01]  /*4a00*/  IMAD.WIDE.U32 R212, R200, 0x78, R212 ;  /* 0x00000078c8d47825 */ /* 0x000fe200078e00d4 */
[----:B------:R-:W-:Y:S02]  /*4a10*/  F2FP.BF16.F32.PACK_AB R194, RZ, R194 ;  /* 0x000000c2ffc2723e */ /* 0x000fe400000010ff */
[--C-:B------:R-:W-:Y:S02]  /*4a20*/  LEA.HI.X R183, R180, R199, R181.reuse, 0x1, P0 ;  /* 0x000000c7b4b77211 */ /* 0x100fe400000f0cb5 */
[----:B------:R-:W-:Y:S02]  /*4a30*/  IADD3 R196, P0, R196, R206, RZ ;  /* 0x000000cec4c47210 */ /* 0x000fe40007f1e0ff */
[----:B------:R-:W-:-:S03]  /*4a40*/  PRMT R181, R194, 0x7610, R181 ;  /* 0x00007610c2b57816 */ /* 0x000fc600000000b5 */
[----:B------:R-:W-:Y:S01]  /*4a50*/  IMAD.X R195, R211, 0x1, R195, P0 ;  /* 0x00000001d3c37824 */ /* 0x000fe200000e06c3 */
[C---:B------:R-:W-:Y:S01]  /*4a60*/  LEA R194, P0, R196.reuse, R198, 0x1 ;  /* 0x000000c6c4c27211 */ /* 0x040fe200078008ff */
[----:B------:R1:W-:Y:S01]  /*4a70*/  @P1 STG.E.U16 desc[UR40][R178.64+0x12], R181 ;  /* 0x000012b5b2001986 */ /* 0x0003e2000c101528 */
[----:B------:R-:W-:Y:S02]  /*4a80*/  IADD3 R180, P1, R217, R20, RZ ;  /* 0x00000014d9b47210 */ /* 0x000fe40007f3e0ff */
[----:B------:R-:W-:Y:S02]  /*4a90*/  LEA.HI.X R195, R196, R199, R195, 0x1, P0 ;  /* 0x000000c7c4c37211 */ /* 0x000fe400000f0cc3 */
[----:B-1----:R-:W-:Y:S02]  /*4aa0*/  IADD3.X R181, R210, R21, RZ, P1, !PT ;  /* 0x00000015d2b57210 */ /* 0x002fe40000ffe4ff */
[----:B------:R-:W-:-:S04]  /*4ab0*/  IADD3 R196, P0, P1, R8, R214, R207 ;  /* 0x000000d608c47210 */ /* 0x000fc8000791e0cf */
[----:B------:R-:W-:Y:S02]  /*4ac0*/  IADD3.X R197, R7, R177, R205, P0, P1 ;  /* 0x000000b107c57210 */ /* 0x000fe400007e24cd */
[----:B------:R-:W-:Y:S02]  /*4ad0*/  IADD3 R12, P0, R12, R212, RZ ;  /* 0x000000d40c0c7210 */ /* 0x000fe40007f1e0ff */
[----:B------:R-:W-:Y:S02]  /*4ae0*/  ISETP.GT.AND P1, PT, R3, 0x100, PT ;  /* 0x000001000300780c */ /* 0x000fe40003f24270 */
[----:B------:R-:W-:Y:S02]  /*4af0*/  IADD3.X R13, R13, R201, R213, P0, !PT ;  /* 0x000000c90d0d7210 */ /* 0x000fe400007fe4d5 */
[----:B------:R-:W-:-:S13]  /*4b00*/  ISETP.GT.AND P0, PT, R4, RZ, P1 ;  /* 0x000000ff0400720c */ /* 0x000fda0000f04270 */
[----:B------:R-:W2:Y:S01]  /*4b10*/  @P0 LDG.E.LTC128B.U16 R203, desc[UR40][R194.64] ;  /* 0x00000028c2cb0981 */ /* 0x000ea2000c1e1520 */
[----:B------:R-:W-:Y:S01]  /*4b20*/  IMAD.WIDE.U32 R12, R0, R200, R12 ;  /* 0x000000c8000c7225 */ /* 0x000fe200078e000c */
[----:B------:R-:W-:Y:S03]  /*4b30*/  BSSY B1, `(.L_x_56) ;  /* 0x000000b000017945 */ /* 0x000fe60003800000 */
[----:B--2---:R-:W-:-:S04]  /*4b40*/  IMAD.U32 R204, R203, 0x10000, RZ ;  /* 0x00010000cbcc7824 */ /* 0x004fc800078e00ff */
[----:B------:R-:W-:-:S04]  /*4b50*/  FMUL R201, R204, R23 ;  /* 0x00000017ccc97220 */ /* 0x000fc80000400000 */
[----:B------:R-:W-:-:S05]  /*4b60*/  FFMA R201, R168, R192, R201 ;  /* 0x000000c0a8c97223 */ /* 0x000fca00000000c9 */
[----:B------:R-:W-:-:S05]  /*4b70*/  F2FP.BF16.F32.PACK_AB R201, RZ, R201 ;  /* 0x000000c9ffc9723e */ /* 0x000fca00000010ff */
[----:B------:R1:W-:Y:S01]  /*4b80*/  @P0 STG.E.U16 desc[UR40][R180.64], R201 ;  /* 0x000000c9b4000986 */ /* 0x0003e2000c101528 */
[----:B------:R-:W-:-:S04]  /*4b90*/  IADD3 R10, P0, R10, R12, RZ ;  /* 0x0000000c0a0a7210 */ /* 0x000fc80007f1e0ff */
[----:B------:R-:W-:Y:S02]  /*4ba0*/  IADD3.X R11, R11, R6, R13, P0, !PT ;  /* 0x000000060b0b7210 */ /* 0x000fe400007fe40d */
[----:B------:R-:W-:-:S13]  /*4bb0*/  ISETP.GT.AND P0, PT, R4, 0x1, P1 ;  /* 0x000000010400780c */ /* 0x000fda0000f04270 */
[----:B-1----:R-:W-:Y:S05]  /*4bc0*/  @!P0 BRA `(.L_x_57) ;  /* 0x0000000000048947 */ /* 0x002fea0003800000 */
[----:B------:R1:W5:Y:S02]  /*4bd0*/  LDG.E.LTC128B.U16 R203, desc[UR40][R182.64+0x2] ;  /* 0x00000228b6cb7981 */ /* 0x000364000c1e1520 */
.L_x_57:
[----:B------:R-:W-:Y:S05]  /*4be0*/  BSYNC B1 ;  /* 0x0000000000017941 */ /* 0x000fea0003800000 */
.L_x_56:
[----:B-----5:R-:W-:Y:S01]  /*4bf0*/  IMAD.U32 R0, R203, 0x10000, RZ ;  /* 0x00010000cb007824 */ /* 0x020fe200078e00ff */
[----:B------:R-:W-:Y:S01]  /*4c00*/  BSSY B1, `(.L_x_58) ;  /* 0x0000013000017945 */ /* 0x000fe20003800000 */
[----:B------:R-:W-:Y:S02]  /*4c10*/  @P0 IMAD.MOV.U32 R168, RZ, RZ, R180 ;  /* 0x000000ffffa80224 */ /* 0x000fe400078e00b4 */
[----:B------:R-:W-:Y:S01]  /*4c20*/  FMUL R0, R0, R23 ;  /* 0x0000001700007220 */ /* 0x000fe20000400000 */
[----:B------:R-:W-:-:S04]  /*4c30*/  IMAD.WIDE.U32 R10, R2, R202, R10 ;  /* 0x000000ca020a7225 */ /* 0x000fc800078e000a */
[----:B------:R-:W-:Y:S01]  /*4c40*/  FFMA R0, R169, R192, R0 ;  /* 0x000000c0a9007223 */ /* 0x000fe20000000000 */
[----:B------:R-:W-:Y:S01]  /*4c50*/  @P0 IMAD.MOV.U32 R169, RZ, RZ, R181 ;  /* 0x000000ffffa90224 */ /* 0x000fe200078e00b5 */
[----:B------:R-:W-:-:S03]  /*4c60*/  IADD3 R5, R5, R11, RZ ;  /* 0x0000000b05057210 */ /* 0x000fc60007ffe0ff */
[----:B------:R-:W-:-:S05]  /*4c70*/  F2FP.BF16.F32.PACK_AB R0, RZ, R0 ;  /* 0x00000000ff00723e */ /* 0x000fca00000010ff */
[----:B------:R2:W-:Y:S01]  /*4c80*/  @P0 STG.E.U16 desc[UR40][R168.64+0x2], R0 ;  /* 0x00000200a8000986 */ /* 0x0005e2000c101528 */
[----:B------:R-:W-:-:S04]  /*4c90*/  LEA R12, P0, R9, R198, 0x1 ;  /* 0x000000c6090c7211 */ /* 0x000fc800078008ff */
[----:B------:R-:W-:Y:S02]  /*4ca0*/  LEA.HI.X R13, R9, R199, R19, 0x1, P0 ;  /* 0x000000c7090d7211 */ /* 0x000fe400000f0c13 */
[----:B------:R-:W-:-:S04]  /*4cb0*/  LEA R198, P0, R10, R198, 0x1 ;  /* 0x000000c60ac67211 */ /* 0x000fc800078008ff */
[----:B------:R-:W-:Y:S02]  /*4cc0*/  LEA.HI.X R199, R10, R199, R5, 0x1, P0 ;  /* 0x000000c70ac77211 */ /* 0x000fe400000f0c05 */
[----:B------:R-:W-:-:S05]  /*4cd0*/  IADD3 R10, P0, R180, R8, RZ ;  /* 0x00000008b40a7210 */ /* 0x000fca0007f1e0ff */
[----:B------:R-:W-:Y:S01]  /*4ce0*/  IMAD.X R11, R181, 0x1, R7, P0 ;  /* 0x00000001b50b7824 */ /* 0x000fe200000e0607 */
[----:B------:R-:W-:-:S04]  /*4cf0*/  ISETP.GT.AND P0, PT, R3, 0x108, PT ;  /* 0x000001080300780c */ /* 0x000fc80003f04270 */
[----:B------:R-:W-:-:S13]  /*4d00*/  ISETP.GT.AND P5, PT, R4, RZ, P0 ;  /* 0x000000ff0400720c */ /* 0x000fda00007a4270 */
[----:B--2---:R-:W-:Y:S05]  /*4d10*/  @!P5 BRA `(.L_x_59) ;  /* 0x000000000004d947 */ /* 0x004fea0003800000 */
[----:B------:R2:W5:Y:S02]  /*4d20*/  LDG.E.LTC128B.U16 R203, desc[UR40][R12.64] ;  /* 0x000000280ccb7981 */ /* 0x000564000c1e1520 */
.L_x_59:
[----:B------:R-:W-:Y:S05]  /*4d30*/  BSYNC B1 ;  /* 0x0000000000017941 */ /* 0x000fea0003800000 */
.L_x_58:
[----:B-----5:R-:W-:Y:S01]  /*4d40*/  IMAD.U32 R0, R203, 0x10000, RZ ;  /* 0x00010000cb007824 */ /* 0x020fe200078e00ff */
[----:B------:R-:W-:Y:S03]  /*4d50*/  BSSY B1, `(.L_x_60) ;  /* 0x0000008000017945 */ /* 0x000fe60003800000 */
[----:B------:R-:W-:-:S04]  /*4d60*/  FMUL R3, R0, R23 ;  /* 0x0000001700037220 */ /* 0x000fc80000400000 */
[----:B------:R-:W-:-:S05]  /*4d70*/  FFMA R3, R170, R192, R3 ;  /* 0x000000c0aa037223 */ /* 0x000fca0000000003 */
[----:B------:R-:W-:-:S05]  /*4d80*/  F2FP.BF16.F32.PACK_AB R3, RZ, R3 ;  /* 0x00000003ff03723e */ /* 0x000fca00000010ff */
[----:B------:R0:W-:Y:S01]  /*4d90*/  @P5 STG.E.U16 desc[UR40][R10.64], R3 ;  /* 0x000000030a005986 */ /* 0x0001e2000c101528 */
[----:B------:R-:W-:-:S13]  /*4da0*/  ISETP.GT.AND P5, PT, R4, 0x1, P0 ;  /* 0x000000010400780c */ /* 0x000fda00007a4270 */
[----:B0-----:R-:W-:Y:S05]  /*4db0*/  @!P5 BRA `(.L_x_61) ;  /* 0x000000000004d947 */ /* 0x001fea0003800000 */
[----:B------:R0:W5:Y:S02]  /*4dc0*/  LDG.E.LTC128B.U16 R203, desc[UR40][R198.64+0x2] ;  /* 0x00000228c6cb7981 */ /* 0x000164000c1e1520 */
.L_x_61:
[----:B------:R-:W-:Y:S05]  /*4dd0*/  BSYNC B1 ;  /* 0x0000000000017941 */ /* 0x000fea0003800000 */
.L_x_60:
        /* <DEDUP_REMOVED lines=9> */
.L_x_63:
[----:B------:R-:W-:Y:S05]  /*4e70*/  BSYNC B1 ;  /* 0x0000000000017941 */ /* 0x000fea0003800000 */
.L_x_62:
[----:B-----5:R-:W-:Y:S01]  /*4e80*/  IMAD.U32 R0, R203, 0x10000, RZ ;  /* 0x00010000cb007824 */ /* 0x020fe200078e00ff */
[----:B------:R-:W-:Y:S01]  /*4e90*/  BSSY B1, `(.L_x_64) ;  /* 0x000000b000017945 */ /* 0x000fe20003800000 */
[----:B------:R-:W-:Y:S02]  /*4ea0*/  @P5 IMAD.MOV.U32 R2, RZ, RZ, R180 ;  /* 0x000000ffff025224 */ /* 0x000fe400078e00b4 */
[----:B------:R-:W-:-:S04]  /*4eb0*/  FMUL R3, R0, R23 ;  /* 0x0000001700037220 */ /* 0x000fc80000400000 */
[----:B------:R-:W-:-:S05]  /*4ec0*/  FFMA R3, R172, R192, R3 ;  /* 0x000000c0ac037223 */ /* 0x000fca0000000003 */
[----:B------:R-:W-:-:S04]  /*4ed0*/  F2FP.BF16.F32.PACK_AB R3, RZ, R3 ;  /* 0x00000003ff03723e */ /* 0x000fc800000010ff */
[----:B------:R-:W-:Y:S01]  /*4ee0*/  PRMT R0, R3, 0x7610, R0 ;  /* 0x0000761003007816 */ /* 0x000fe20000000000 */
[----:B------:R-:W-:-:S05]  /*4ef0*/  @P5 IMAD.MOV.U32 R3, RZ, RZ, R181 ;  /* 0x000000ffff035224 */ /* 0x000fca00078e00b5 */
[----:B------:R0:W-:Y:S01]  /*4f00*/  @P5 STG.E.U16 desc[UR40][R2.64+0x10], R0 ;  /* 0x0000100002005986 */ /* 0x0001e2000c101528 */
[----:B------:R-:W-:-:S13]  /*4f10*/  ISETP.GT.AND P5, PT, R4, 0x9, P1 ;  /* 0x000000090400780c */ /* 0x000fda0000fa4270 */
[----:B0-----:R-:W-:Y:S05]  /*4f20*/  @!P5 BRA `(.L_x_65) ;  /* 0x000000000004d947 */ /* 0x001fea0003800000 */
[----:B------:R0:W5:Y:S02]  /*4f30*/  LDG.E.LTC128B.U16 R203, desc[UR40][R182.64+0x12] ;  /* 0x00001228b6cb7981 */ /* 0x000164000c1e1520 */
.L_x_65:
[----:B------:R-:W-:Y:S05]  /*4f40*/  BSYNC B1 ;  /* 0x0000000000017941 */ /* 0x000fea0003800000 */
.L_x_64:
[----:B-----5:R-:W-:Y:S01]  /*4f50*/  SHF.L.U32 R0, R203, 0x10, RZ ;  /* 0x00000010cb007819 */ /* 0x020fe200000006ff */
[----:B------:R-:W-:Y:S01]  /*4f60*/  @P5 IMAD.MOV.U32 R2, RZ, RZ, R180 ;  /* 0x000000ffff025224 */ /* 0x000fe200078e00b4 */
[----:B------:R-:W-:Y:S01]  /*4f70*/  BSSY B1, `(.L_x_66) ;  /* 0x000000b000017945 */ /* 0x000fe20003800000 */
[----:B------:R-:W-:Y:S02]  /*4f80*/  @P5 IMAD.MOV.U32 R3, RZ, RZ, R181 ;  /* 0x000000ffff035224 */ /* 0x000fe400078e00b5 */
[----:B------:R-:W-:-:S04]  /*4f90*/  FMUL R0, R0, R23 ;  /* 0x0000001700007220 */ /* 0x000fc80000400000 */
[----:B------:R-:W-:-:S05]  /*4fa0*/  FFMA R0, R173, R192, R0 ;  /* 0x000000c0ad007223 */ /* 0x000fca0000000000 */
[----:B------:R-:W-:-:S05]  /*4fb0*/  F2FP.BF16.F32.PACK_AB R0, RZ, R0 ;  /* 0x00000000ff00723e */ /* 0x000fca00000010ff */
[----:B------:R0:W-:Y:S01]  /*4fc0*/  @P5 STG.E.U16 desc[UR40][R2.64+0x12], R0 ;  /* 0x0000120002005986 */ /* 0x0001e2000c101528 */
[----:B------:R-:W-:-:S05]  /*4fd0*/  IADD3 R10, P5, R180, R8, RZ ;  /* 0x00000008b40a7210 */ /* 0x000fca0007fbe0ff */
[----:B------:R-:W-:Y:S01]  /*4fe0*/  IMAD.X R11, R181, 0x1, R7, P5 ;  /* 0x00000001b50b7824 */ /* 0x000fe200028e0607 */
[----:B------:R-:W-:-:S13]  /*4ff0*/  ISETP.GT.AND P5, PT, R4, 0x8, P0 ;  /* 0x000000080400780c */ /* 0x000fda00007a4270 */
[----:B0-----:R-:W-:Y:S05]  /*5000*/  @!P5 BRA `(.L_x_67) ;  /* 0x000000000004d947 */ /* 0x001fea0003800000 */
[----:B------:R0:W5:Y:S02]  /*5010*/  LDG.E.LTC128B.U16 R203, desc[UR40][R198.64+0x10] ;  /* 0x00001028c6cb7981 */ /* 0x000164000c1e1520 */
.L_x_67:
[----:B------:R-:W-:Y:S05]  /*5020*/  BSYNC B1 ;  /* 0x0000000000017941 */ /* 0x000fea0003800000 */
.L_x_66:
[----:B-----5:R-:W-:Y:S01]  /*5030*/  IMAD.U32 R0, R203, 0x10000, RZ ;  /* 0x00010000cb007824 */ /* 0x020fe200078e00ff */
[----:B------:R-:W-:Y:S03]  /*5040*/  BSSY B1, `(.L_x_68) ;  /* 0x000000c000017945 */ /* 0x000fe60003800000 */
[----:B------:R-:W-:-:S04]  /*5050*/  FMUL R3, R0, R23 ;  /* 0x0000001700037220 */ /* 0x000fc80000400000 */
[----:B------:R-:W-:-:S05]  /*5060*/  FFMA R3, R174, R192, R3 ;  /* 0x000000c0ae037223 */ /* 0x000fca0000000003 */
[----:B------:R-:W-:-:S05]  /*5070*/  F2FP.BF16.F32.PACK_AB R3, RZ, R3 ;  /* 0x00000003ff03723e */ /* 0x000fca00000010ff */
[----:B------:R1:W-:Y:S01]  /*5080*/  @P5 STG.E.U16 desc[UR40][R10.64+0x10], R3 ;  /* 0x000010030a005986 */ /* 0x0003e2000c101528 */
[----:B------:R-:W-:-:S05]  /*5090*/  IADD3 R2, P5, R207, R214, RZ ;  /* 0x000000d6cf027210 */ /* 0x000fca0007fbe0ff */
[----:B-1----:R-:W-:Y:S01]  /*50a0*/  IMAD.X R3, R177, 0x1, R205, P5 ;  /* 0x00000001b1037824 */ /* 0x002fe200028e06cd */
[----:B------:R-:W-:-:S05]  /*50b0*/  IADD3 R8, P5, R8, R2, RZ ;  /* 0x0000000208087210 */ /* 0x000fca0007fbe0ff */
[----:B------:R-:W-:Y:S01]  /*50c0*/  IMAD.X R9, R7, 0x1, R3, P5 ;  /* 0x0000000107097824 */ /* 0x000fe200028e0603 */
[----:B------:R-:W-:-:S13]  /*50d0*/  ISETP.GT.AND P5, PT, R4, 0x9, P0 ;  /* 0x000000090400780c */ /* 0x000fda00007a4270 */
[----:B------:R-:W-:Y:S05]  /*50e0*/  @!P5 BRA `(.L_x_69) ;  /* 0x000000000004d947 */ /* 0x000fea0003800000 */
[----:B------:R1:W5:Y:S02]  /*50f0*/  LDG.E.LTC128B.U16 R203, desc[UR40][R198.64+0x12] ;  /* 0x00001228c6cb7981 */ /* 0x000364000c1e1520 */
.L_x_69:
[----:B------:R-:W-:Y:S05]  /*5100*/  BSYNC B1 ;  /* 0x0000000000017941 */ /* 0x000fea0003800000 */
.L_x_68:
[----:B-----5:R-:W-:Y:S01]  /*5110*/  SHF.L.U32 R0, R203, 0x10, RZ ;  /* 0x00000010cb007819 */ /* 0x020fe200000006ff */
[----:B------:R-:W-:Y:S04]  /*5120*/  BSSY B1, `(.L_x_70) ;  /* 0x0000008000017945 */ /* 0x000fe80003800000 */
[----:B------:R-:W-:-:S04]  /*5130*/  FMUL R0, R0, R23 ;  /* 0x0000001700007220 */ /* 0x000fc80000400000 */
[----:B------:R-:W-:-:S05]  /*5140*/  FFMA R0, R175, R192, R0 ;  /* 0x000000c0af007223 */ /* 0x000fca0000000000 */
[----:B------:R-:W-:-:S05]  /*5150*/  F2FP.BF16.F32.PACK_AB R0, RZ, R0 ;  /* 0x00000000ff00723e */ /* 0x000fca00000010ff */
[----:B------:R0:W-:Y:S01]  /*5160*/  @P5 STG.E.U16 desc[UR40][R188.64+0x12], R0 ;  /* 0x00001200bc005986 */ /* 0x0001e2000c101528 */
[----:B------:R-:W-:-:S13]  /*5170*/  ISETP.GT.AND P5, PT, R4, 0x10, P4 ;  /* 0x000000100400780c */ /* 0x000fda00027a4270 */
[----:B0-----:R-:W-:Y:S05]  /*5180*/  @!P5 BRA `(.L_x_71) ;  /* 0x000000000004d947 */ /* 0x001fea0003800000 */
[----:B------:R0:W5:Y:S02]  /*5190*/  LDG.E.LTC128B.U16 R203, desc[UR40][R14.64+0x20] ;  /* 0x000020280ecb7981 */ /* 0x000164000c1e1520 */
.L_x_71:
[----:B------:R-:W-:Y:S05]  /*51a0*/  BSYNC B1 ;  /* 0x0000000000017941 */ /* 0x000fea0003800000 */
.L_x_70:
        /* <DEDUP_REMOVED lines=9> */
.L_x_73:
[----:B------:R-:W-:Y:S05]  /*5240*/  BSYNC B1 ;  /* 0x0000000000017941 */ /* 0x000fea0003800000 */
.L_x_72:
        /* <DEDUP_REMOVED lines=9> */
.L_x_75:
[----:B------:R-:W-:Y:S05]  /*52e0*/  BSYNC B1 ;  /* 0x0000000000017941 */ /* 0x000fea0003800000 */
.L_x_74:
        /* <DEDUP_REMOVED lines=9> */
.L_x_77:
[----:B------:R-:W-:Y:S05]  /*5380*/  BSYNC B1 ;  /* 0x0000000000017941 */ /* 0x000fea0003800000 */
.L_x_76:
        /* <DEDUP_REMOVED lines=9> */
.L_x_79:
[----:B------:R-:W-:Y:S05]  /*5420*/  BSYNC B1 ;  /* 0x0000000000017941 */ /* 0x000fea0003800000 */
.L_x_78:
        /* <DEDUP_REMOVED lines=9> */
.L_x_81:
[----:B------:R-:W-:Y:S05]  /*54c0*/  BSYNC B1 ;  /* 0x0000000000017941 */ /* 0x000fea0003800000 */
.L_x_80:
        /* <DEDUP_REMOVED lines=9> */
.L_x_83:
[----:B------:R-:W-:Y:S05]  /*5560*/  BSYNC B1 ;  /* 0x0000000000017941 */ /* 0x000fea0003800000 */
.L_x_82:
        /* <DEDUP_REMOVED lines=9> */
.L_x_85:
[----:B------:R-:W-:Y:S05]  /*5600*/  BSYNC B1 ;  /* 0x0000000000017941 */ /* 0x000fea0003800000 */
.L_x_84:
        /* <DEDUP_REMOVED lines=9> */
.L_x_87:
[----:B------:R-:W-:Y:S05]  /*56a0*/  BSYNC B1 ;  /* 0x0000000000017941 */ /* 0x000fea0003800000 */
.L_x_86:
[----:B-----5:R-:W-:Y:S01]  /*56b0*/  IMAD.U32 R0, R203, 0x10000, RZ ;  /* 0x00010000cb007824 */ /* 0x020fe200078e00ff */
[----:B------:R-:W-:Y:S01]  /*56c0*/  BSSY B1, `(.L_x_88) ;  /* 0x000000a000017945 */ /* 0x000fe20003800000 */
[----:B------:R-:W-:Y:S02]  /*56d0*/  @P5 IMAD.MOV.U32 R6, RZ, RZ, R214 ;  /* 0x000000ffff065224 */ /* 0x000fe400078e00d6 */
[----:B------:R-:W-:Y:S01]  /*56e0*/  FMUL R5, R0, R23 ;  /* 0x0000001700057220 */ /* 0x000fe20000400000 */
[----:B------:R-:W-:-:S03]  /*56f0*/  @P5 IMAD.MOV.U32 R7, RZ, RZ, R177 ;  /* 0x000000ffff075224 */ /* 0x000fc600078e00b1 */
[----:B------:R-:W-:-:S05]  /*5700*/  FFMA R5, R152, R192, R5 ;  /* 0x000000c098057223 */ /* 0x000fca0000000005 */
[----:B------:R-:W-:-:S05]  /*5710*/  F2FP.BF16.F32.PACK_AB R5, RZ, R5 ;  /* 0x00000005ff05723e */ /* 0x000fca00000010ff */
[----:B------:R0:W-:Y:S01]  /*5720*/  @P5 STG.E.U16 desc[UR40][R6.64+0x20], R5 ;  /* 0x0000200506005986 */ /* 0x0001e2000c101528 */
[----:B------:R-:W-:-:S13]  /*5730*/  ISETP.GT.AND P5, PT, R4, 0x11, P2 ;  /* 0x000000110400780c */ /* 0x000fda00017a4270 */
[----:B0-----:R-:W-:Y:S05]  /*5740*/  @!P5 BRA `(.L_x_89) ;  /* 0x000000000004d947 */ /* 0x001fea0003800000 */
[----:B------:R0:W5:Y:S02]  /*5750*/  LDG.E.LTC128B.U16 R203, desc[UR40][R208.64+0x22] ;  /* 0x00002228d0cb7981 */ /* 0x000164000c1e1520 */
.L_x_89:
[----:B------:R-:W-:Y:S05]  /*5760*/  BSYNC B1 ;  /* 0x0000000000017941 */ /* 0x000fea0003800000 */
.L_x_88:
[----:B-----5:R-:W-:Y:S01]  /*5770*/  IMAD.U32 R0, R203, 0x10000, RZ ;  /* 0x00010000cb007824 */ /* 0x020fe200078e00ff */
[----:B------:R-:W-:Y:S01]  /*5780*/  @P5 MOV R7, R177 ;  /* 0x000000b100075202 */ /* 0x000fe20000000f00 */
[----:B------:R-:W-:Y:S01]  /*5790*/  @P5 IMAD.MOV.U32 R6, RZ, RZ, R214 ;  /* 0x000000ffff065224 */ /* 0x000fe200078e00d6 */
[----:B------:R-:W-:Y:S01]  /*57a0*/  BSSY B1, `(.L_x_90) ;  /* 0x0000008000017945 */ /* 0x000fe20003800000 */
[----:B------:R-:W-:-:S04]  /*57b0*/  FMUL R0, R0, R23 ;  /* 0x0000001700007220 */ /* 0x000fc80000400000 */
[----:B------:R-:W-:-:S05]  /*57c0*/  FFMA R0, R153, R192, R0 ;  /* 0x000000c099007223 */ /* 0x000fca0000000000 */
[----:B------:R-:W-:-:S05]  /*57d0*/  F2FP.BF16.F32.PACK_AB R0, RZ, R0 ;  /* 0x00000000ff00723e */ /* 0x000fca00000010ff */
[----:B------:R0:W-:Y:S01]  /*57e0*/  @P5 STG.E.U16 desc[UR40][R6.64+0x22], R0 ;  /* 0x0000220006005986 */ /* 0x0001e2000c101528 */
[----:B------:R-:W-:-:S13]  /*57f0*/  ISETP.GT.AND P5, PT, R4, 0x10, P6 ;  /* 0x000000100400780c */ /* 0x000fda00037a4270 */
[----:B0-----:R-:W-:Y:S05]  /*5800*/  @!P5 BRA `(.L_x_91) ;  /* 0x000000000004d947 */ /* 0x001fea0003800000 */
[----:B------:R0:W5:Y:S02]  /*5810*/  LDG.E.LTC128B.U16 R203, desc[UR40][R190.64+0x20] ;  /* 0x00002028becb7981 */ /* 0x000164000c1e1520 */
.L_x_91:
[----:B------:R-:W-:Y:S05]  /*5820*/  BSYNC B1 ;  /* 0x0000000000017941 */ /* 0x000fea0003800000 */
.L_x_90:
        /* <DEDUP_REMOVED lines=11> */
.L_x_93:
[----:B------:R-:W-:Y:S05]  /*58e0*/  BSYNC B1 ;  /* 0x0000000000017941 */ /* 0x000fea0003800000 */
.L_x_92:
        /* <DEDUP_REMOVED lines=11> */
.L_x_95:
[----:B------:R-:W-:Y:S05]  /*59a0*/  BSYNC B1 ;  /* 0x0000000000017941 */ /* 0x000fea0003800000 */
.L_x_94:
        /* <DEDUP_REMOVED lines=8> */
[----:B------:R-:W-:-:S13]  /*5a30*/  ISETP.GT.AND P5, PT, R4, 0x19, P2 ;  /* 0x000000190400780c */ /* 0x000fda00017a4270 */
[----:B0-----:R-:W-:Y:S05]  /*5a40*/  @!P5 BRA `(.L_x_97) ;  /* 0x000000000004d947 */ /* 0x001fea0003800000 */
[----:B------:R0:W5:Y:S02]  /*5a50*/  LDG.E.LTC128B.U16 R203, desc[UR40][R208.64+0x32] ;  /* 0x00003228d0cb7981 */ /* 0x000164000c1e1520 */
.L_x_97:
[----:B------:R-:W-:Y:S05]  /*5a60*/  BSYNC B1 ;  /* 0x0000000000017941 */ /* 0x000fea0003800000 */
.L_x_96:
        /* <DEDUP_REMOVED lines=11> */
.L_x_99:
[----:B------:R-:W-:Y:S05]  /*5b20*/  BSYNC B1 ;  /* 0x0000000000017941 */ /* 0x000fea0003800000 */
.L_x_98:
        /* <DEDUP_REMOVED lines=11> */
.L_x_101:
[----:B------:R-:W-:Y:S05]  /*5be0*/  BSYNC B1 ;  /* 0x0000000000017941 */ /* 0x000fea0003800000 */
.L_x_100:
[----:B-----5:R-:W-:Y:S02]  /*5bf0*/  IMAD.U32 R0, R203, 0x10000, RZ ;  /* 0x00010000cb007824 */ /* 0x020fe400078e00ff */
[----:B------:R-:W-:Y:S02]  /*5c00*/  @P5 IMAD.MOV.U32 R6, RZ, RZ, R178 ;  /* 0x000000ffff065224 */ /* 0x000fe400078e00b2 */
[----:B------:R-:W-:Y:S01]  /*5c10*/  FMUL R0, R0, R23 ;  /* 0x0000001700007220 */ /* 0x000fe20000400000 */
[----:B------:R-:W-:-:S03]  /*5c20*/  @P5 IMAD.MOV.U32 R7, RZ, RZ, R179 ;  /* 0x000000ffff075224 */ /* 0x000fc600078e00b3 */
[----:B------:R-:W-:-:S05]  /*5c30*/  FFMA R0, R159, R192, R0 ;  /* 0x000000c09f007223 */ /* 0x000fca0000000000 */
[----:B------:R-:W-:-:S04]  /*5c40*/  F2FP.BF16.F32.PACK_AB R0, RZ, R0 ;  /* 0x00000000ff00723e */ /* 0x000fc800000010ff */
[----:B------:R-:W-:-:S05]  /*5c50*/  PRMT R10, R0, 0x7610, R10 ;  /* 0x00007610000a7816 */ /* 0x000fca000000000a */
[----:B------:R0:W-:Y:S01]  /*5c60*/  @P5 STG.E.U16 desc[UR40][R6.64+0x32], R10 ;  /* 0x0000320a06005986 */ /* 0x0001e2000c101528 */
[----:B------:R-:W-:-:S13]  /*5c70*/  ISETP.GT.AND P5, PT, R4, 0x10, P1 ;  /* 0x000000100400780c */ /* 0x000fda0000fa4270 */
[----:B------:R-:W2:Y:S01]  /*5c80*/  @P5 LDG.E.LTC128B.U16 R203, desc[UR40][R182.64+0x20] ;  /* 0x00002028b6cb5981 */ /* 0x000ea2000c1e1520 */
[----:B------:R-:W-:Y:S01]  /*5c90*/  BSSY B1, `(.L_x_102) ;  /* 0x0000009000017945 */ /* 0x000fe20003800000 */
[----:B--2---:R-:W-:-:S04]  /*5ca0*/  IMAD.U32 R0, R203, 0x10000, RZ ;  /* 0x00010000cb007824 */ /* 0x004fc800078e00ff */
[----:B------:R-:W-:-:S04]  /*5cb0*/  FMUL R5, R0, R23 ;  /* 0x0000001700057220 */ /* 0x000fc80000400000 */
[----:B------:R-:W-:-:S05]  /*5cc0*/  FFMA R5, R144, R192, R5 ;  /* 0x000000c090057223 */ /* 0x000fca0000000005 */
[----:B------:R-:W-:-:S05]  /*5cd0*/  F2FP.BF16.F32.PACK_AB R5, RZ, R5 ;  /* 0x00000005ff05723e */ /* 0x000fca00000010ff */
[----:B------:R0:W-:Y:S01]  /*5ce0*/  @P5 STG.E.U16 desc[UR40][R2.64+0x20], R5 ;  /* 0x0000200502005986 */ /* 0x0001e2000c101528 */
[----:B------:R-:W-:-:S13]  /*5cf0*/  ISETP.GT.AND P5, PT, R4, 0x11, P1 ;  /* 0x000000110400780c */ /* 0x000fda0000fa4270 */
[----:B0-----:R-:W-:Y:S05]  /*5d00*/  @!P5 BRA `(.L_x_103) ;  /* 0x000000000004d947 */ /* 0x001fea0003800000 */
[----:B------:R0:W5:Y:S02]  /*5d10*/  LDG.E.LTC128B.U16 R203, desc[UR40][R182.64+0x22] ;  /* 0x00002228b6cb7981 */ /* 0x000164000c1e1520 */
.L_x_103:
[----:B------:R-:W-:Y:S05]  /*5d20*/  BSYNC B1 ;  /* 0x0000000000017941 */ /* 0x000fea0003800000 */
.L_x_102:
[----:B-----5:R-:W-:Y:S01]  /*5d30*/  IMAD.U32 R0, R203, 0x10000, RZ ;  /* 0x00010000cb007824 */ /* 0x020fe200078e00ff */
[----:B------:R-:W-:Y:S03]  /*5d40*/  BSSY B1, `(.L_x_104) ;  /* 0x0000008000017945 */ /* 0x000fe60003800000 */
[----:B------:R-:W-:-:S04]  /*5d50*/  FMUL R0, R0, R23 ;  /* 0x0000001700007220 */ /* 0x000fc80000400000 */
[----:B------:R-:W-:-:S05]  /*5d60*/  FFMA R0, R145, R192, R0 ;  /* 0x000000c091007223 */ /* 0x000fca0000000000 */
[----:B------:R-:W-:-:S05]  /*5d70*/  F2FP.BF16.F32.PACK_AB R0, RZ, R0 ;  /* 0x00000000ff00723e */ /* 0x000fca00000010ff */
[----:B------:R2:W-:Y:S01]  /*5d80*/  @P5 STG.E.U16 desc[UR40][R2.64+0x22], R0 ;  /* 0x0000220002005986 */ /* 0x0005e2000c101528 */
[----:B------:R-:W-:-:S13]  /*5d90*/  ISETP.GT.AND P5, PT, R4, 0x10, P0 ;  /* 0x000000100400780c */ /* 0x000fda00007a4270 */
[----:B--2---:R-:W-:Y:S05]  /*5da0*/  @!P5 BRA `(.L_x_105) ;  /* 0x000000000004d947 */ /* 0x004fea0003800000 */
[----:B------:R2:W5:Y:S02]  /*5db0*/  LDG.E.LTC128B.U16 R203, desc[UR40][R198.64+0x20] ;  /* 0x00002028c6cb7981 */ /* 0x000564000c1e1520 */
.L_x_105:
[----:B------:R-:W-:Y:S05]  /*5dc0*/  BSYNC B1 ;  /* 0x0000000000017941 */ /* 0x000fea0003800000 */
.L_x_104:
        /* <DEDUP_REMOVED lines=9> */
.L_x_107:
[----:B------:R-:W-:Y:S05]  /*5e60*/  BSYNC B1 ;  /* 0x0000000000017941 */ /* 0x000fea0003800000 */
.L_x_106:
        /* <DEDUP_REMOVED lines=9> */
.L_x_109:
[----:B------:R-:W-:Y:S05]  /*5f00*/  BSYNC B1 ;  /* 0x0000000000017941 */ /* 0x000fea0003800000 */
.L_x_108:
        /* <DEDUP_REMOVED lines=9> */
.L_x_111:
[----:B------:R-:W-:Y:S05]  /*5fa0*/  BSYNC B1 ;  /* 0x0000000000017941 */ /* 0x000fea0003800000 */
.L_x_110:
        /* <DEDUP_REMOVED lines=9> */
.L_x_113:
[----:B------:R-:W-:Y:S05]  /*6040*/  BSYNC B1 ;  /* 0x0000000000017941 */ /* 0x000fea0003800000 */
.L_x_112:
        /* <DEDUP_REMOVED lines=11> */
.L_x_115:
[----:B------:R-:W-:Y:S05]  /*6100*/  BSYNC B1 ;  /* 0x0000000000017941 */ /* 0x000fea0003800000 */
.L_x_114:
        /* <DEDUP_REMOVED lines=11> */
.L_x_117:
[----:B------:R-:W-:Y:S05]  /*61c0*/  BSYNC B1 ;  /* 0x0000000000017941 */ /* 0x000fea0003800000 */
.L_x_116:
        /* <DEDUP_REMOVED lines=9> */
.L_x_119:
[----:B------:R-:W-:Y:S05]  /*6260*/  BSYNC B1 ;  /* 0x0000000000017941 */ /* 0x000fea0003800000 */
.L_x_118:
        /* <DEDUP_REMOVED lines=9> */
.L_x_121:
[----:B------:R-:W-:Y:S05]  /*6300*/  BSYNC B1 ;  /* 0x0000000000017941 */ /* 0x000fea0003800000 */
.L_x_120:
        /* <DEDUP_REMOVED lines=9> */
.L_x_123:
[----:B------:R-:W-:Y:S05]  /*63a0*/  BSYNC B1 ;  /* 0x0000000000017941 */ /* 0x000fea0003800000 */
.L_x_122:
        /* <DEDUP_REMOVED lines=9> */
.L_x_125:
[----:B------:R-:W-:Y:S05]  /*6440*/  BSYNC B1 ;  /* 0x0000000000017941 */ /* 0x000fea0003800000 */
.L_x_124:
        /* <DEDUP_REMOVED lines=9> */
.L_x_127:
[----:B------:R-:W-:Y:S05]  /*64e0*/  BSYNC B1 ;  /* 0x0000000000017941 */ /* 0x000fea0003800000 */
.L_x_126:
        /* <DEDUP_REMOVED lines=9> */
.L_x_129:
[----:B------:R-:W-:Y:S05]  /*6580*/  BSYNC B1 ;  /* 0x0000000000017941 */ /* 0x000fea0003800000 */
.L_x_128:
        /* <DEDUP_REMOVED lines=9> */
.L_x_131:
[----:B------:R-:W-:Y:S05]  /*6620*/  BSYNC B1 ;  /* 0x0000000000017941 */ /* 0x000fea0003800000 */
.L_x_130:
        /* <DEDUP_REMOVED lines=9> */
.L_x_133:
[----:B------:R-:W-:Y:S05]  /*66c0*/  BSYNC B1 ;  /* 0x0000000000017941 */ /* 0x000fea0003800000 */
.L_x_132:
        /* <DEDUP_REMOVED lines=11> */
.L_x_135:
[----:B------:R-:W-:Y:S05]  /*6780*/  BSYNC B1 ;  /* 0x0000000000017941 */ /* 0x000fea0003800000 */
.L_x_134:
        /* <DEDUP_REMOVED lines=11> */
.L_x_137:
[----:B------:R-:W-:Y:S05]  /*6840*/  BSYNC B1 ;  /* 0x0000000000017941 */ /* 0x000fea0003800000 */
.L_x_136:
        /* <DEDUP_REMOVED lines=11> */
.L_x_139:
[----:B------:R-:W-:Y:S05]  /*6900*/  BSYNC B1 ;  /* 0x0000000000017941 */ /* 0x000fea0003800000 */
.L_x_138:
        /* <DEDUP_REMOVED lines=11> */
.L_x_141:
[----:B------:R-:W-:Y:S05]  /*69c0*/  BSYNC B1 ;  /* 0x0000000000017941 */ /* 0x000fea0003800000 */
.L_x_140:
        /* <DEDUP_REMOVED lines=11> */
.L_x_143:
[----:B------:R-:W-:Y:S05]  /*6a80*/  BSYNC B1 ;  /* 0x0000000000017941 */ /* 0x000fea0003800000 */
.L_x_142:
        /* <DEDUP_REMOVED lines=11> */
.L_x_145:
[----:B------:R-:W-:Y:S05]  /*6b40*/  BSYNC B1 ;  /* 0x0000000000017941 */ /* 0x000fea0003800000 */
.L_x_144:
        /* <DEDUP_REMOVED lines=11> */
.L_x_147:
[----:B------:R-:W-:Y:S05]  /*6c00*/  BSYNC B1 ;  /* 0x0000000000017941 */ /* 0x000fea0003800000 */
.L_x_146:
        /* <DEDUP_REMOVED lines=11> */
.L_x_149:
[----:B------:R-:W-:Y:S05]  /*6cc0*/  BSYNC B1 ;  /* 0x0000000000017941 */ /* 0x000fea0003800000 */
.L_x_148:
        /* <DEDUP_REMOVED lines=9> */
.L_x_151:
[----:B------:R-:W-:Y:S05]  /*6d60*/  BSYNC B1 ;  /* 0x0000000000017941 */ /* 0x000fea0003800000 */
.L_x_150:
        /* <DEDUP_REMOVED lines=9> */
.L_x_153:
[----:B------:R-:W-:Y:S05]  /*6e00*/  BSYNC B1 ;  /* 0x0000000000017941 */ /* 0x000fea0003800000 */
.L_x_152:
        /* <DEDUP_REMOVED lines=11> */
.L_x_155:
[----:B------:R-:W-:Y:S05]  /*6ec0*/  BSYNC B1 ;  /* 0x0000000000017941 */ /* 0x000fea0003800000 */
.L_x_154:
        /* <DEDUP_REMOVED lines=11> */
.L_x_157:
[----:B------:R-:W-:Y:S05]  /*6f80*/  BSYNC B1 ;  /* 0x0000000000017941 */ /* 0x000fea0003800000 */
.L_x_156:
        /* <DEDUP_REMOVED lines=9> */
.L_x_159:
[----:B------:R-:W-:Y:S05]  /*7020*/  BSYNC B1 ;  /* 0x0000000000017941 */ /* 0x000fea0003800000 */
.L_x_158:
        /* <DEDUP_REMOVED lines=9> */
.L_x_161:
[----:B------:R-:W-:Y:S05]  /*70c0*/  BSYNC B1 ;  /* 0x0000000000017941 */ /* 0x000fea0003800000 */
.L_x_160:
        /* <DEDUP_REMOVED lines=11> */
.L_x_163:
[----:B------:R-:W-:Y:S05]  /*7180*/  BSYNC B1 ;  /* 0x0000000000017941 */ /* 0x000fea0003800000 */
.L_x_162:
        /* <DEDUP_REMOVED lines=11> */
.L_x_165:
[----:B------:R-:W-:Y:S05]  /*7240*/  BSYNC B1 ;  /* 0x0000000000017941 */ /* 0x000fea0003800000 */
.L_x_164:
        /* <DEDUP_REMOVED lines=9> */
.L_x_167:
[----:B------:R-:W-:Y:S05]  /*72e0*/  BSYNC B1 ;  /* 0x0000000000017941 */ /* 0x000fea0003800000 */
.L_x_166:
        /* <DEDUP_REMOVED lines=9> */
.L_x_169:
[----:B------:R-:W-:Y:S05]  /*7380*/  BSYNC B1 ;  /* 0x0000000000017941 */ /* 0x000fea0003800000 */
.L_x_168:
        /* <DEDUP_REMOVED lines=9> */
.L_x_171:
[----:B------:R-:W-:Y:S05]  /*7420*/  BSYNC B1 ;  /* 0x0000000000017941 */ /* 0x000fea0003800000 */
.L_x_170:
        /* <DEDUP_REMOVED lines=9> */
.L_x_173:
[----:B------:R-:W-:Y:S05]  /*74c0*/  BSYNC B1 ;  /* 0x0000000000017941 */ /* 0x000fea0003800000 */
.L_x_172:
        /* <DEDUP_REMOVED lines=9> */
.L_x_175:
[----:B------:R-:W-:Y:S05]  /*7560*/  BSYNC B1 ;  /* 0x0000000000017941 */ /* 0x000fea0003800000 */
.L_x_174:
        /* <DEDUP_REMOVED lines=9> */
.L_x_177:
[----:B------:R-:W-:Y:S05]  /*7600*/  BSYNC B1 ;  /* 0x0000000000017941 */ /* 0x000fea0003800000 */
.L_x_176:
        /* <DEDUP_REMOVED lines=9> */
.L_x_179:
[----:B------:R-:W-:Y:S05]  /*76a0*/  BSYNC B1 ;  /* 0x0000000000017941 */ /* 0x000fea0003800000 */
.L_x_178:
        /* <DEDUP_REMOVED lines=9> */
.L_x_181:
[----:B------:R-:W-:Y:S05]  /*7740*/  BSYNC B1 ;  /* 0x0000000000017941 */ /* 0x000fea0003800000 */
.L_x_180:
        /* <DEDUP_REMOVED lines=11> */
.L_x_183:
[----:B------:R-:W-:Y:S05]  /*7800*/  BSYNC B1 ;  /* 0x0000000000017941 */ /* 0x000fea0003800000 */
.L_x_182:
        /* <DEDUP_REMOVED lines=11> */
.L_x_185:
[----:B------:R-:W-:Y:S05]  /*78c0*/  BSYNC B1 ;  /* 0x0000000000017941 */ /* 0x000fea0003800000 */
.L_x_184:
        /* <DEDUP_REMOVED lines=11> */
.L_x_187:
[----:B------:R-:W-:Y:S05]  /*7980*/  BSYNC B1 ;  /* 0x0000000000017941 */ /* 0x000fea0003800000 */
.L_x_186:
        /* <DEDUP_REMOVED lines=11> */
.L_x_189:
[----:B------:R-:W-:Y:S05]  /*7a40*/  BSYNC B1 ;  /* 0x0000000000017941 */ /* 0x000fea0003800000 */
.L_x_188:
        /* <DEDUP_REMOVED lines=11> */
.L_x_191:
[----:B------:R-:W-:Y:S05]  /*7b00*/  BSYNC B1 ;  /* 0x0000000000017941 */ /* 0x000fea0003800000 */
.L_x_190:
        /* <DEDUP_REMOVED lines=11> */
.L_x_193:
[----:B------:R-:W-:Y:S05]  /*7bc0*/  BSYNC B1 ;  /* 0x0000000000017941 */ /* 0x000fea0003800000 */
.L_x_192:
        /* <DEDUP_REMOVED lines=11> */
.L_x_195:
[----:B------:R-:W-:Y:S05]  /*7c80*/  BSYNC B1 ;  /* 0x0000000000017941 */ /* 0x000fea0003800000 */
.L_x_194:
        /* <DEDUP_REMOVED lines=11> */
.L_x_197:
[----:B------:R-:W-:Y:S05]  /*7d40*/  BSYNC B1 ;  /* 0x0000000000017941 */ /* 0x000fea0003800000 */
.L_x_196:
        /* <DEDUP_REMOVED lines=9> */
.L_x_199:
[----:B------:R-:W-:Y:S05]  /*7de0*/  BSYNC B1 ;  /* 0x0000000000017941 */ /* 0x000fea0003800000 */
.L_x_198:
        /* <DEDUP_REMOVED lines=9> */
.L_x_201:
[----:B------:R-:W-:Y:S05]  /*7e80*/  BSYNC B1 ;  /* 0x0000000000017941 */ /* 0x000fea0003800000 */
.L_x_200:
        /* <DEDUP_REMOVED lines=11> */
.L_x_203:
[----:B------:R-:W-:Y:S05]  /*7f40*/  BSYNC B1 ;  /* 0x0000000000017941 */ /* 0x000fea0003800000 */
.L_x_202:
        /* <DEDUP_REMOVED lines=11> */
.L_x_205:
[----:B------:R-:W-:Y:S05]  /*8000*/  BSYNC B1 ;  /* 0x0000000000017941 */ /* 0x000fea0003800000 */
.L_x_204:
        /* <DEDUP_REMOVED lines=9> */
.L_x_207:
[----:B------:R-:W-:Y:S05]  /*80a0*/  BSYNC B1 ;  /* 0x0000000000017941 */ /* 0x000fea0003800000 */
.L_x_206:
        /* <DEDUP_REMOVED lines=9> */
.L_x_209:
[----:B------:R-:W-:Y:S05]  /*8140*/  BSYNC B1 ;  /* 0x0000000000017941 */ /* 0x000fea0003800000 */
.L_x_208:
        /* <DEDUP_REMOVED lines=11> */
.L_x_211:
[----:B------:R-:W-:Y:S05]  /*8200*/  BSYNC B1 ;  /* 0x0000000000017941 */ /* 0x000fea0003800000 */
.L_x_210:
        /* <DEDUP_REMOVED lines=11> */
.L_x_213:
[----:B------:R-:W-:Y:S05]  /*82c0*/  BSYNC B1 ;  /* 0x0000000000017941 */ /* 0x000fea0003800000 */
.L_x_212:
        /* <DEDUP_REMOVED lines=9> */
.L_x_215:
[----:B------:R-:W-:Y:S05]  /*8360*/  BSYNC B1 ;  /* 0x0000000000017941 */ /* 0x000fea0003800000 */
.L_x_214:
        /* <DEDUP_REMOVED lines=9> */
.L_x_217:
[----:B------:R-:W-:Y:S05]  /*8400*/  BSYNC B1 ;  /* 0x0000000000017941 */ /* 0x000fea0003800000 */
.L_x_216:
        /* <DEDUP_REMOVED lines=9> */
.L_x_219:
[----:B------:R-:W-:Y:S05]  /*84a0*/  BSYNC B1 ;  /* 0x0000000000017941 */ /* 0x000fea0003800000 */
.L_x_218:
        /* <DEDUP_REMOVED lines=9> */
.L_x_221:
[----:B------:R-:W-:Y:S05]  /*8540*/  BSYNC B1 ;  /* 0x0000000000017941 */ /* 0x000fea0003800000 */
.L_x_220:
        /* <DEDUP_REMOVED lines=9> */
.L_x_223:
[----:B------:R-:W-:Y:S05]  /*85e0*/  BSYNC B1 ;  /* 0x0000000000017941 */ /* 0x000fea0003800000 */
.L_x_222:
        /* <DEDUP_REMOVED lines=9> */
.L_x_225:
[----:B------:R-:W-:Y:S05]  /*8680*/  BSYNC B1 ;  /* 0x0000000000017941 */ /* 0x000fea0003800000 */
.L_x_224:
        /* <DEDUP_REMOVED lines=9> */
.L_x_227:
[----:B------:R-:W-:Y:S05]  /*8720*/  BSYNC B1 ;  /* 0x0000000000017941 */ /* 0x000fea0003800000 */
.L_x_226:
        /* <DEDUP_REMOVED lines=9> */
.L_x_229:
[----:B------:R-:W-:Y:S05]  /*87c0*/  BSYNC B1 ;  /* 0x0000000000017941 */ /* 0x000fea0003800000 */
.L_x_228:
        /* <DEDUP_REMOVED lines=11> */
.L_x_231:
[----:B------:R-:W-:Y:S05]  /*8880*/  BSYNC B1 ;  /* 0x0000000000017941 */ /* 0x000fea0003800000 */
.L_x_230:
        /* <DEDUP_REMOVED lines=11> */
.L_x_233:
[----:B------:R-:W-:Y:S05]  /*8940*/  BSYNC B1 ;  /* 0x0000000000017941 */ /* 0x000fea0003800000 */
.L_x_232:
        /* <DEDUP_REMOVED lines=11> */
.L_x_235:
[----:B------:R-:W-:Y:S05]  /*8a00*/  BSYNC B1 ;  /* 0x0000000000017941 */ /* 0x000fea0003800000 */
.L_x_234:
        /* <DEDUP_REMOVED lines=11> */
.L_x_237:
[----:B------:R-:W-:Y:S05]  /*8ac0*/  BSYNC B1 ;  /* 0x0000000000017941 */ /* 0x000fea0003800000 */
.L_x_236:
        /* <DEDUP_REMOVED lines=11> */
.L_x_239:
[----:B------:R-:W-:Y:S05]  /*8b80*/  BSYNC B1 ;  /* 0x0000000000017941 */ /* 0x000fea0003800000 */
.L_x_238:
        /* <DEDUP_REMOVED lines=11> */
.L_x_241:
[----:B------:R-:W-:Y:S05]  /*8c40*/  BSYNC B1 ;  /* 0x0000000000017941 */ /* 0x000fea0003800000 */
.L_x_240:
        /* <DEDUP_REMOVED lines=11> */
.L_x_243:
[----:B------:R-:W-:Y:S05]  /*8d00*/  BSYNC B1 ;  /* 0x0000000000017941 */ /* 0x000fea0003800000 */
.L_x_242:
        /* <DEDUP_REMOVED lines=11> */
.L_x_245:
[----:B------:R-:W-:Y:S05]  /*8dc0*/  BSYNC B1 ;  /* 0x0000000000017941 */ /* 0x000fea0003800000 */
.L_x_244:
        /* <DEDUP_REMOVED lines=9> */
.L_x_247:
[----:B------:R-:W-:Y:S05]  /*8e60*/  BSYNC B1 ;  /* 0x0000000000017941 */ /* 0x000fea0003800000 */
.L_x_246:
        /* <DEDUP_REMOVED lines=9> */
.L_x_249:
[----:B------:R-:W-:Y:S05]  /*8f00*/  BSYNC B1 ;  /* 0x0000000000017941 */ /* 0x000fea0003800000 */
.L_x_248:
        /* <DEDUP_REMOVED lines=11> */
.L_x_251:
[----:B------:R-:W-:Y:S05]  /*8fc0*/  BSYNC B1 ;  /* 0x0000000000017941 */ /* 0x000fea0003800000 */
.L_x_250:
        /* <DEDUP_REMOVED lines=11> */
.L_x_253:
[----:B------:R-:W-:Y:S05]  /*9080*/  BSYNC B1 ;  /* 0x0000000000017941 */ /* 0x000fea0003800000 */
.L_x_252:
        /* <DEDUP_REMOVED lines=9> */
.L_x_255:
[----:B------:R-:W-:Y:S05]  /*9120*/  BSYNC B1 ;  /* 0x0000000000017941 */ /* 0x000fea0003800000 */
.L_x_254:
        /* <DEDUP_REMOVED lines=9> */
.L_x_257:
[----:B------:R-:W-:Y:S05]  /*91c0*/  BSYNC B1 ;  /* 0x0000000000017941 */ /* 0x000fea0003800000 */
.L_x_256:
        /* <DEDUP_REMOVED lines=11> */
.L_x_259:
[----:B------:R-:W-:Y:S05]  /*9280*/  BSYNC B1 ;  /* 0x0000000000017941 */ /* 0x000fea0003800000 */
.L_x_258:
        /* <DEDUP_REMOVED lines=11> */
.L_x_261:
[----:B------:R-:W-:Y:S05]  /*9340*/  BSYNC B1 ;  /* 0x0000000000017941 */ /* 0x000fea0003800000 */
.L_x_260:
        /* <DEDUP_REMOVED lines=9> */
.L_x_263:
[----:B------:R-:W-:Y:S05]  /*93e0*/  BSYNC B1 ;  /* 0x0000000000017941 */ /* 0x000fea0003800000 */
.L_x_262:
        /* <DEDUP_REMOVED lines=9> */
.L_x_265:
[----:B------:R-:W-:Y:S05]  /*9480*/  BSYNC B1 ;  /* 0x0000000000017941 */ /* 0x000fea0003800000 */
.L_x_264:
        /* <DEDUP_REMOVED lines=9> */
.L_x_267:
[----:B------:R-:W-:Y:S05]  /*9520*/  BSYNC B1 ;  /* 0x0000000000017941 */ /* 0x000fea0003800000 */
.L_x_266:
        /* <DEDUP_REMOVED lines=9> */
.L_x_269:
[----:B------:R-:W-:Y:S05]  /*95c0*/  BSYNC B1 ;  /* 0x0000000000017941 */ /* 0x000fea0003800000 */
.L_x_268:
        /* <DEDUP_REMOVED lines=9> */
.L_x_271:
[----:B------:R-:W-:Y:S05]  /*9660*/  BSYNC B1 ;  /* 0x0000000000017941 */ /* 0x000fea0003800000 */
.L_x_270:
        /* <DEDUP_REMOVED lines=9> */
.L_x_273:
[----:B------:R-:W-:Y:S05]  /*9700*/  BSYNC B1 ;  /* 0x0000000000017941 */ /* 0x000fea0003800000 */
.L_x_272:
        /* <DEDUP_REMOVED lines=9> */
.L_x_275:
[----:B------:R-:W-:Y:S05]  /*97a0*/  BSYNC B1 ;  /* 0x0000000000017941 */ /* 0x000fea0003800000 */
.L_x_274:
        /* <DEDUP_REMOVED lines=9> */
.L_x_277:
[----:B------:R-:W-:Y:S05]  /*9840*/  BSYNC B1 ;  /* 0x0000000000017941 */ /* 0x000fea0003800000 */
.L_x_276:
        /* <DEDUP_REMOVED lines=11> */
.L_x_279:
[----:B------:R-:W-:Y:S05]  /*9900*/  BSYNC B1 ;  /* 0x0000000000017941 */ /* 0x000fea0003800000 */
.L_x_278:
        /* <DEDUP_REMOVED lines=11> */
.L_x_281:
[----:B------:R-:W-:Y:S05]  /*99c0*/  BSYNC B1 ;  /* 0x0000000000017941 */ /* 0x000fea0003800000 */
.L_x_280:
        /* <DEDUP_REMOVED lines=11> */
.L_x_283:
[----:B------:R-:W-:Y:S05]  /*9a80*/  BSYNC B1 ;  /* 0x0000000000017941 */ /* 0x000fea0003800000 */
.L_x_282:
        /* <DEDUP_REMOVED lines=11> */
.L_x_285:
[----:B------:R-:W-:Y:S05]  /*9b40*/  BSYNC B1 ;  /* 0x0000000000017941 */ /* 0x000fea0003800000 */
.L_x_284:
        /* <DEDUP_REMOVED lines=11> */
.L_x_287:
[----:B------:R-:W-:Y:S05]  /*9c00*/  BSYNC B1 ;  /* 0x0000000000017941 */ /* 0x000fea0003800000 */
.L_x_286:
        /* <DEDUP_REMOVED lines=11> */
.L_x_289:
[----:B------:R-:W-:Y:S05]  /*9cc0*/  BSYNC B1 ;  /* 0x0000000000017941 */ /* 0x000fea0003800000 */
.L_x_288:
        /* <DEDUP_REMOVED lines=11> */
.L_x_291:
[----:B------:R-:W-:Y:S05]  /*9d80*/  BSYNC B1 ;  /* 0x0000000000017941 */ /* 0x000fea0003800000 */
.L_x_290:
        /* <DEDUP_REMOVED lines=11> */
.L_x_293:
[----:B------:R-:W-:Y:S05]  /*9e40*/  BSYNC B1 ;  /* 0x0000000000017941 */ /* 0x000fea0003800000 */
.L_x_292:
        /* <DEDUP_REMOVED lines=9> */
.L_x_295:
[----:B------:R-:W-:Y:S05]  /*9ee0*/  BSYNC B1 ;  /* 0x0000000000017941 */ /* 0x000fea0003800000 */
.L_x_294:
        /* <DEDUP_REMOVED lines=9> */
.L_x_297:
[----:B------:R-:W-:Y:S05]  /*9f80*/  BSYNC B1 ;  /* 0x0000000000017941 */ /* 0x000fea0003800000 */
.L_x_296:
        /* <DEDUP_REMOVED lines=11> */
.L_x_299:
[----:B------:R-:W-:Y:S05]  /*a040*/  BSYNC B1 ;  /* 0x0000000000017941 */ /* 0x000fea0003800000 */
.L_x_298:
        /* <DEDUP_REMOVED lines=11> */
.L_x_301:
[----:B------:R-:W-:Y:S05]  /*a100*/  BSYNC B1 ;  /* 0x0000000000017941 */ /* 0x000fea0003800000 */
.L_x_300:
        /* <DEDUP_REMOVED lines=9> */
.L_x_303:
[----:B------:R-:W-:Y:S05]  /*a1a0*/  BSYNC B1 ;  /* 0x0000000000017941 */ /* 0x000fea0003800000 */
.L_x_302:
        /* <DEDUP_REMOVED lines=9> */
.L_x_305:
[----:B------:R-:W-:Y:S05]  /*a240*/  BSYNC B1 ;  /* 0x0000000000017941 */ /* 0x000fea0003800000 */
.L_x_304:
        /* <DEDUP_REMOVED lines=11> */
.L_x_307:
[----:B------:R-:W-:Y:S05]  /*a300*/  BSYNC B1 ;  /* 0x0000000000017941 */ /* 0x000fea0003800000 */
.L_x_306:
        /* <DEDUP_REMOVED lines=11> */
.L_x_309:
[----:B------:R-:W-:Y:S05]  /*a3c0*/  BSYNC B1 ;  /* 0x0000000000017941 */ /* 0x000fea0003800000 */
.L_x_308:
        /* <DEDUP_REMOVED lines=9> */
.L_x_311:
[----:B------:R-:W-:Y:S05]  /*a460*/  BSYNC B1 ;  /* 0x0000000000017941 */ /* 0x000fea0003800000 */
.L_x_310:
        /* <DEDUP_REMOVED lines=9> */
.L_x_313:
[----:B------:R-:W-:Y:S05]  /*a500*/  BSYNC B1 ;  /* 0x0000000000017941 */ /* 0x000fea0003800000 */
.L_x_312:
        /* <DEDUP_REMOVED lines=9> */
.L_x_315:
[----:B------:R-:W-:Y:S05]  /*a5a0*/  BSYNC B1 ;  /* 0x0000000000017941 */ /* 0x000fea0003800000 */
.L_x_314:
        /* <DEDUP_REMOVED lines=9> */
.L_x_317:
[----:B------:R-:W-:Y:S05]  /*a640*/  BSYNC B1 ;  /* 0x0000000000017941 */ /* 0x000fea0003800000 */
.L_x_316:
[----:B-----5:R-:W-:Y:S01]  /*a650*/  IMAD.U32 R0, R203, 0x10000, RZ ;  /* 0x00010000cb007824 */ /* 0x020fe200078e00ff */
[----:B------:R-:W-:Y:S01]  /*a660*/  ISETP.GT.AND P4, PT, R4, 0x69, P4 ;  /* 0x000000690400780c */ /* 0x000fe20002784270 */
[----:B------:R-:W-:Y:S02]  /*a670*/  BSSY B1, `(.L_x_318) ;  /* 0x0000007000017945 */ /* 0x000fe40003800000 */
[----:B------:R-:W-:-:S04]  /*a680*/  FMUL R5, R0, R23 ;  /* 0x0000001700057220 */ /* 0x000fc80000400000 */
[----:B------:R-:W-:-:S05]  /*a690*/  FFMA R5, R44, R192, R5 ;  /* 0x000000c02c057223 */ /* 0x000fca0000000005 */
[----:B------:R-:W-:-:S05]  /*a6a0*/  F2FP.BF16.F32.PACK_AB R5, RZ, R5 ;  /* 0x00000005ff05723e */ /* 0x000fca00000010ff */
[----:B------:R0:W-:Y:S01]  /*a6b0*/  @P5 STG.E.U16 desc[UR40][R20.64+0xd0], R5 ;  /* 0x0000d00514005986 */ /* 0x0001e2000c101528 */
[----:B------:R-:W-:Y:S05]  /*a6c0*/  @!P4 BRA `(.L_x_319) ;  /* 0x000000000004c947 */ /* 0x000fea0003800000 */
[----:B------:R0:W5:Y:S02]  /*a6d0*/  LDG.E.LTC128B.U16 R203, desc[UR40][R14.64+0xd2] ;  /* 0x0000d2280ecb7981 */ /* 0x000164000c1e1520 */
.L_x_319:
[----:B------:R-:W-:Y:S05]  /*a6e0*/  BSYNC B1 ;  /* 0x0000000000017941 */ /* 0x000fea0003800000 */
.L_x_318:
        /* <DEDUP_REMOVED lines=9> */
.L_x_321:
[----:B------:R-:W-:Y:S05]  /*a780*/  BSYNC B1 ;  /* 0x0000000000017941 */ /* 0x000fea0003800000 */
.L_x_320:
        /* <DEDUP_REMOVED lines=9> */
.L_x_323:
[----:B------:R-:W-:Y:S05]  /*a820*/  BSYNC B1 ;  /* 0x0000000000017941 */ /* 0x000fea0003800000 */
.L_x_322:
        /* <DEDUP_REMOVED lines=9> */
.L_x_325:
[----:B------:R-:W-:Y:S05]  /*a8c0*/  BSYNC B1 ;  /* 0x0000000000017941 */ /* 0x000fea0003800000 */
.L_x_324:
[----:B0----5:R-:W-:Y:S01]  /*a8d0*/  SHF.L.U32 R0, R203, 0x10, RZ ;  /* 0x00000010cb007819 */ /* 0x021fe200000006ff */
[----:B------:R-:W-:Y:S01]  /*a8e0*/  @P4 IMAD.MOV.U32 R6, RZ, RZ, R214 ;  /* 0x000000ffff064224 */ /* 0x000fe200078e00d6 */
[----:B------:R-:W-:Y:S01]  /*a8f0*/  ISETP.GT.AND P3, PT, R4, 0x61, P2 ;  /* 0x000000610400780c */ /* 0x000fe20001764270 */
[----:B------:R-:W-:Y:S01]  /*a900*/  @P4 IMAD.MOV.U32 R7, RZ, RZ, R177 ;  /* 0x000000ffff074224 */ /* 0x000fe200078e00b1 */
[----:B------:R-:W-:Y:S01]  /*a910*/  BSSY B1, `(.L_x_326) ;  /* 0x0000007000017945 */ /* 0x000fe20003800000 */
[----:B------:R-:W-:-:S04]  /*a920*/  FMUL R5, R0, R23 ;  /* 0x0000001700057220 */ /* 0x000fc80000400000 */
[----:B------:R-:W-:-:S05]  /*a930*/  FFMA R5, R32, R192, R5 ;  /* 0x000000c020057223 */ /* 0x000fca0000000005 */
[----:B------:R-:W-:-:S05]  /*a940*/  F2FP.BF16.F32.PACK_AB R5, RZ, R5 ;  /* 0x00000005ff05723e */ /* 0x000fca00000010ff */
[----:B------:R0:W-:Y:S01]  /*a950*/  @P4 STG.E.U16 desc[UR40][R6.64+0xc0], R5 ;  /* 0x0000c00506004986 */ /* 0x0001e2000c101528 */
[----:B------:R-:W-:Y:S05]  /*a960*/  @!P3 BRA `(.L_x_327) ;  /* 0x000000000004b947 */ /* 0x000fea0003800000 */
[----:B------:R0:W5:Y:S02]  /*a970*/  LDG.E.LTC128B.U16 R203, desc[UR40][R208.64+0xc2] ;  /* 0x0000c228d0cb7981 */ /* 0x000164000c1e1520 */
.L_x_327:
[----:B------:R-:W-:Y:S05]  /*a980*/  BSYNC B1 ;  /* 0x0000000000017941 */ /* 0x000fea0003800000 */
.L_x_326:
[----:B-----5:R-:W-:Y:S01]  /*a990*/  IMAD.U32 R0, R203, 0x10000, RZ ;  /* 0x00010000cb007824 */ /* 0x020fe200078e00ff */
[----:B------:R-:W-:Y:S01]  /*a9a0*/  ISETP.GT.AND P4, PT, R4, 0x60, P6 ;  /* 0x000000600400780c */ /* 0x000fe20003784270 */
[----:B0-----:R-:W-:Y:S01]  /*a9b0*/  @P3 IMAD.MOV.U32 R6, RZ, RZ, R214 ;  /* 0x000000ffff063224 */ /* 0x001fe200078e00d6 */
[----:B------:R-:W-:Y:S01]  /*a9c0*/  BSSY B1, `(.L_x_328) ;  /* 0x0000008000017945 */ /* 0x000fe20003800000 */
[----:B------:R-:W-:Y:S01]  /*a9d0*/  FMUL R0, R0, R23 ;  /* 0x0000001700007220 */ /* 0x000fe20000400000 */
[----:B------:R-:W-:-:S03]  /*a9e0*/  @P3 IMAD.MOV.U32 R7, RZ, RZ, R177 ;  /* 0x000000ffff073224 */ /* 0x000fc600078e00b1 */
[----:B------:R-:W-:-:S05]  /*a9f0*/  FFMA R0, R33, R192, R0 ;  /* 0x000000c021007223 */ /* 0x000fca0000000000 */
[----:B------:R-:W-:-:S05]  /*aa00*/  F2FP.BF16.F32.PACK_AB R0, RZ, R0 ;  /* 0x00000000ff00723e */ /* 0x000fca00000010ff */
[----:B------:R0:W-:Y:S01]  /*aa10*/  @P3 STG.E.U16 desc[UR40][R6.64+0xc2], R0 ;  /* 0x0000c20006003986 */ /* 0x0001e2000c101528 */
[----:B------:R-:W-:Y:S05]  /*aa20*/  @!P4 BRA `(.L_x_329) ;  /* 0x000000000004c947 */ /* 0x000fea0003800000 */
[----:B------:R0:W5:Y:S02]  /*aa30*/  LDG.E.LTC128B.U16 R203, desc[UR40][R190.64+0xc0] ;  /* 0x0000c028becb7981 */ /* 0x000164000c1e1520 */
.L_x_329:
[----:B------:R-:W-:Y:S05]  /*aa40*/  BSYNC B1 ;  /* 0x0000000000017941 */ /* 0x000fea0003800000 */
.L_x_328:
[----:B0----5:R-:W-:Y:S01]  /*aa50*/  IMAD.U32 R0, R203, 0x10000, RZ ;  /* 0x00010000cb007824 */ /* 0x021fe200078e00ff */
[----:B------:R-:W-:Y:S01]  /*aa60*/  @P4 MOV R6, R178 ;  /* 0x000000b200064202 */ /* 0x000fe20000000f00 */
[----:B------:R-:W-:Y:S01]  /*aa70*/  @P4 IMAD.MOV.U32 R7, RZ, RZ, R179 ;  /* 0x000000ffff074224 */ /* 0x000fe200078e00b3 */
[----:B------:R-:W-:Y:S01]  /*aa80*/  ISETP.GT.AND P3, PT, R4, 0x61, P6 ;  /* 0x000000610400780c */ /* 0x000fe20003764270 */
[----:B------:R-:W-:Y:S01]  /*aa90*/  FMUL R5, R0, R23 ;  /* 0x0000001700057220 */ /* 0x000fe20000400000 */
[----:B------:R-:W-:Y:S03]  /*aaa0*/  BSSY B1, `(.L_x_330) ;  /* 0x0000006000017945 */ /* 0x000fe60003800000 */
[----:B------:R-:W-:-:S05]  /*aab0*/  FFMA R5, R34, R192, R5 ;  /* 0x000000c022057223 */ /* 0x000fca0000000005 */
[----:B------:R-:W-:-:S05]  /*aac0*/  F2FP.BF16.F32.PACK_AB R5, RZ, R5 ;  /* 0x00000005ff05723e */ /* 0x000fca00000010ff */
[----:B------:R0:W-:Y:S01]  /*aad0*/  @P4 STG.E.U16 desc[UR40][R6.64+0xc0], R5 ;  /* 0x0000c00506004986 */ /* 0x0001e2000c101528 */
[----:B------:R-:W-:Y:S05]  /*aae0*/  @!P3 BRA `(.L_x_331) ;  /* 0x000000000004b947 */ /* 0x000fea0003800000 */
[----:B------:R0:W5:Y:S02]  /*aaf0*/  LDG.E.LTC128B.U16 R203, desc[UR40][R190.64+0xc2] ;  /* 0x0000c228becb7981 */ /* 0x000164000c1e1520 */
.L_x_331:
[----:B------:R-:W-:Y:S05]  /*ab00*/  BSYNC B1 ;  /* 0x0000000000017941 */ /* 0x000fea0003800000 */
.L_x_330:
        /* <DEDUP_REMOVED lines=11> */
.L_x_333:
[----:B------:R-:W-:Y:S05]  /*abc0*/  BSYNC B1 ;  /* 0x0000000000017941 */ /* 0x000fea0003800000 */
.L_x_332:
        /* <DEDUP_REMOVED lines=11> */
.L_x_335:
[----:B------:R-:W-:Y:S05]  /*ac80*/  BSYNC B1 ;  /* 0x0000000000017941 */ /* 0x000fea0003800000 */
.L_x_334:
[----:B-----5:R-:W-:Y:S01]  /*ac90*/  IMAD.U32 R0, R203, 0x10000, RZ ;  /* 0x00010000cb007824 */ /* 0x020fe200078e00ff */
        /* <DEDUP_REMOVED lines=9> */
.L_x_337:
[----:B------:R-:W-:Y:S05]  /*ad30*/  BSYNC B1 ;  /* 0x0000000000017941 */ /* 0x000fea0003800000 */
.L_x_336:
[----:B0----5:R-:W-:Y:S01]  /*ad40*/  IMAD.U32 R0, R203, 0x10000, RZ ;  /* 0x00010000cb007824 */ /* 0x021fe200078e00ff */
[----:B------:R-:W-:Y:S01]  /*ad50*/  ISETP.GT.AND P2, PT, R4, 0x69, P6 ;  /* 0x000000690400780c */ /* 0x000fe20003744270 */
[----:B------:R-:W-:Y:S01]  /*ad60*/  @P3 IMAD.MOV.U32 R6, RZ, RZ, R178 ;  /* 0x000000ffff063224 */ /* 0x000fe200078e00b2 */
        /* <DEDUP_REMOVED lines=8> */
.L_x_339:
[----:B------:R-:W-:Y:S05]  /*adf0*/  BSYNC B1 ;  /* 0x0000000000017941 */ /* 0x000fea0003800000 */
.L_x_338:
        /* <DEDUP_REMOVED lines=9> */
.L_x_341:
[----:B------:R-:W-:Y:S05]  /*ae90*/  BSYNC B1 ;  /* 0x0000000000017941 */ /* 0x000fea0003800000 */
.L_x_340:
[----:B0----5:R-:W-:Y:S01]  /*aea0*/  SHF.L.U32 R0, R203, 0x10, RZ ;  /* 0x00000010cb007819 */ /* 0x021fe200000006ff */
        /* <DEDUP_REMOVED lines=8> */
.L_x_343:
[----:B------:R-:W-:Y:S05]  /*af30*/  BSYNC B1 ;  /* 0x0000000000017941 */ /* 0x000fea0003800000 */
.L_x_342:
        /* <DEDUP_REMOVED lines=9> */
.L_x_345:
[----:B------:R-:W-:Y:S05]  /*afd0*/  BSYNC B1 ;  /* 0x0000000000017941 */ /* 0x000fea0003800000 */
.L_x_344:
        /* <DEDUP_REMOVED lines=11> */
.L_x_347:
[----:B------:R-:W-:Y:S05]  /*b090*/  BSYNC B1 ;  /* 0x0000000000017941 */ /* 0x000fea0003800000 */
.L_x_346:
[----:B-----5:R-:W-:Y:S01]  /*b0a0*/  IMAD.U32 R0, R203, 0x10000, RZ ;  /* 0x00010000cb007824 */ /* 0x020fe200078e00ff */
[----:B0-----:R-:W-:Y:S01]  /*b0b0*/  @P2 MOV R7, R197 ;  /* 0x000000c500072202 */ /* 0x001fe20000000f00 */
        /* <DEDUP_REMOVED lines=9> */
.L_x_349:
[----:B------:R-:W-:Y:S05]  /*b150*/  BSYNC B1 ;  /* 0x0000000000017941 */ /* 0x000fea0003800000 */
.L_x_348:
[----:B0----5:R-:W-:Y:S01]  /*b160*/  IMAD.U32 R0, R203, 0x10000, RZ ;  /* 0x00010000cb007824 */ /* 0x021fe200078e00ff */
        /* <DEDUP_REMOVED lines=8> */
.L_x_351:
[----:B------:R-:W-:Y:S05]  /*b1f0*/  BSYNC B1 ;  /* 0x0000000000017941 */ /* 0x000fea0003800000 */
.L_x_350:
        /* <DEDUP_REMOVED lines=9> */
.L_x_353:
[----:B------:R-:W-:Y:S05]  /*b290*/  BSYNC B1 ;  /* 0x0000000000017941 */ /* 0x000fea0003800000 */
.L_x_352:
[----:B0----5:R-:W-:Y:S01]  /*b2a0*/  IMAD.U32 R0, R203, 0x10000, RZ ;  /* 0x00010000cb007824 */ /* 0x021fe200078e00ff */
[----:B------:R-:W-:Y:S01]  /*b2b0*/  ISETP.GT.AND P0, PT, R4, 0x69, P0 ;  /* 0x000000690400780c */ /* 0x000fe20000704270 */
[----:B------:R-:W-:Y:S01]  /*b2c0*/  @P2 IMAD.MOV.U32 R2, RZ, RZ, R196 ;  /* 0x000000ffff022224 */ /* 0x000fe200078e00c4 */
[----:B------:R-:W-:Y:S01]  /*b2d0*/  BSSY B1, `(.L_x_354) ;  /* 0x0000009000017945 */ /* 0x000fe20003800000 */
[----:B------:R-:W-:-:S04]  /*b2e0*/  FMUL R3, R0, R23 ;  /* 0x0000001700037220 */ /* 0x000fc80000400000 */
[----:B------:R-:W-:-:S05]  /*b2f0*/  FFMA R3, R30, R192, R3 ;  /* 0x000000c01e037223 */ /* 0x000fca0000000003 */
[----:B------:R-:W-:-:S04]  /*b300*/  F2FP.BF16.F32.PACK_AB R3, RZ, R3 ;  /* 0x00000003ff03723e */ /* 0x000fc800000010ff */
[----:B------:R-:W-:Y:S01]  /*b310*/  PRMT R0, R3, 0x7610, R0 ;  /* 0x0000761003007816 */ /* 0x000fe20000000000 */
[----:B------:R-:W-:-:S05]  /*b320*/  @P2 IMAD.MOV.U32 R3, RZ, RZ, R197 ;  /* 0x000000ffff032224 */ /* 0x000fca00078e00c5 */
[----:B------:R0:W-:Y:S01]  /*b330*/  @P2 STG.E.U16 desc[UR40][R2.64+0xd0], R0 ;  /* 0x0000d00002002986 */ /* 0x0001e2000c101528 */
[----:B------:R-:W-:Y:S05]  /*b340*/  @!P0 BRA `(.L_x_355) ;  /* 0x0000000000048947 */ /* 0x000fea0003800000 */
[----:B------:R0:W5:Y:S02]  /*b350*/  LDG.E.LTC128B.U16 R203, desc[UR40][R198.64+0xd2] ;  /* 0x0000d228c6cb7981 */ /* 0x000164000c1e1520 */
.L_x_355:
[----:B------:R-:W-:Y:S05]  /*b360*/  BSYNC B1 ;  /* 0x0000000000017941 */ /* 0x000fea0003800000 */
.L_x_354:
[----:B------:R-:W-:Y:S05]  /*b370*/  @!P0 BRA `(.L_x_356) ;  /* 0x0000003000148947 */ /* 0x000fea0003800000 */
[----:B0----5:R-:W-:-:S04]  /*b380*/  IMAD.U32 R0, R203, 0x10000, RZ ;  /* 0x00010000cb007824 */ /* 0x021fc800078e00ff */
[----:B------:R-:W-:-:S04]  /*b390*/  FMUL R0, R0, R23 ;  /* 0x0000001700007220 */ /* 0x000fc80000400000 */
[----:B------:R-:W-:-:S05]  /*b3a0*/  FFMA R0, R31, R192, R0 ;  /* 0x000000c01f007223 */ /* 0x000fca0000000000 */
[----:B------:R-:W-:-:S05]  /*b3b0*/  F2FP.BF16.F32.PACK_AB R0, RZ, R0 ;  /* 0x00000000ff00723e */ /* 0x000fca00000010ff */
[----:B------:R0:W-:Y:S01]  /*b3c0*/  STG.E.U16 desc[UR40][R196.64+0xd2], R0 ;  /* 0x0000d200c4007986 */ /* 0x0001e2000c101528 */
[----:B------:R-:W-:Y:S05]  /*b3d0*/  BRA `(.L_x_356) ;  /* 0x0000002c00fc7947 */ /* 0x000fea0003800000 */
.L_x_29:
[----:B------:R-:W-:Y:S01]  /*b3e0*/  ULDC.64 UR4, c[0x0][0x5c0] ;  /* 0x0001700000047ab9 */ /* 0x000fe20000000a00 */
[----:B------:R-:W-:Y:S01]  /*b3f0*/  ISETP.GT.AND P2, PT, R4, 0x1, P4 ;  /* 0x000000010400780c */ /* 0x000fe20002744270 */
[-C--:B------:R-:W-:Y:S01]  /*b400*/  FMUL R185, R185, R192.reuse ;  /* 0x000000c0b9b97220 */ /* 0x080fe20000400000 */
[----:B------:R-:W-:Y:S01]  /*b410*/  LEA R6, P1, R8, UR4, 0x1 ;  /* 0x0000000408067c11 */ /* 0x000fe2000f8208ff */
[-C--:B------:R-:W-:Y:S01]  /*b420*/  FMUL R184, R184, R192.reuse ;  /* 0x000000c0b8b87220 */ /* 0x080fe20000400000 */
[----:B------:R-:W-:Y:S01]  /*b430*/  ISETP.GT.AND P5, PT, R3, 0x8, PT ;  /* 0x000000080300780c */ /* 0x000fe20003fa4270 */
[-C--:B------:R-:W-:Y:S01]  /*b440*/  FMUL R186, R186, R192.reuse ;  /* 0x000000c0baba7220 */ /* 0x080fe20000400000 */
[----:B------:R-:W-:Y:S01]  /*b450*/  LEA.HI.X R7, R8, UR5, R19, 0x1, P1 ;  /* 0x0000000508077c11 */ /* 0x000fe200088f0c13 */
[-C--:B------:R-:W-:Y:S01]  /*b460*/  FMUL R187, R187, R192.reuse ;  /* 0x000000c0bbbb7220 */ /* 0x080fe20000400000 */
[----:B------:R-:W-:Y:S01]  /*b470*/  SHF.L.U32 R15, R204, 0x4, RZ ;  /* 0x00000004cc0f7819 */ /* 0x000fe200000006ff */
[-C--:B------:R-:W-:Y:S01]  /*b480*/  FMUL R188, R188, R192.reuse ;  /* 0x000000c0bcbc7220 */ /* 0x080fe20000400000 */
[----:B------:R-:W-:Y:S01]  /*b490*/  ISETP.GT.AND P1, PT, R4, RZ, P5 ;  /* 0x000000ff0400720c */ /* 0x000fe20002f24270 */
[-C--:B------:R-:W-:Y:S01]  /*b4a0*/  FMUL R189, R189, R192.reuse ;  /* 0x000000c0bdbd7220 */ /* 0x080fe20000400000 */
[----:B------:R-:W-:Y:S01]  /*b4b0*/  F2FP.BF16.F32.PACK_AB R185, RZ, R185 ;  /* 0x000000b9ffb9723e */ /* 0x000fe200000010ff */
[-C--:B------:R-:W-:Y:S01]  /*b4c0*/  FMUL R191, R191, R192.reuse ;  /* 0x000000c0bfbf7220 */ /* 0x080fe20000400000 */
[----:B------:R-:W-:Y:S01]  /*b4d0*/  SHF.L.U64.HI R5, R204, 0x4, R205 ;  /* 0x00000004cc057819 */ /* 0x000fe200000102cd */
[----:B------:R-:W-:Y:S01]  /*b4e0*/  FMUL R190, R190, R192 ;  /* 0x000000c0bebe7220 */ /* 0x000fe20000400000 */
[----:B------:R-:W-:Y:S01]  /*b4f0*/  IADD3 R8, P3, R15, R6, RZ ;  /* 0x000000060f087210 */ /* 0x000fe20007f7e0ff */
[----:B------:R-:W-:Y:S01]  /*b500*/  @P2 STG.E.U16 desc[UR40][R6.64+0x2], R185 ;  /* 0x000002b906002986 */ /* 0x000fe2000c101528 */
[----:B------:R-:W-:Y:S01]  /*b510*/  F2FP.BF16.F32.PACK_AB R184, RZ, R184 ;  /* 0x000000b8ffb8723e */ /* 0x000fe200000010ff */
[----:B------:R-:W-:Y:S01]  /*b520*/  FMUL R176, R176, R192 ;  /* 0x000000c0b0b07220 */ /* 0x000fe20000400000 */
[----:B------:R-:W-:Y:S01]  /*b530*/  F2FP.BF16.F32.PACK_AB R186, RZ, R186 ;  /* 0x000000baffba723e */ /* 0x000fe200000010ff */
[----:B------:R-:W-:Y:S01]  /*b540*/  IMAD.X R9, R5, 0x1, R7, P3 ;  /* 0x0000000105097824 */ /* 0x000fe200018e0607 */
[C---:B------:R-:W-:Y:S01]  /*b550*/  ISETP.GT.AND P2, PT, R4.reuse, 0x1, P5 ;  /* 0x000000010400780c */ /* 0x040fe20002f44270 */
[----:B------:R-:W-:Y:S01]  /*b560*/  @P0 STG.E.U16 desc[UR40][R6.64], R184 ;  /* 0x000000b806000986 */ /* 0x000fe2000c101528 */
[C---:B------:R-:W-:Y:S01]  /*b570*/  ISETP.GT.AND P0, PT, R4.reuse, 0x8, P4 ;  /* 0x000000080400780c */ /* 0x040fe20002704270 */
[----:B------:R-:W-:Y:S01]  /*b580*/  IMAD R11, R205, 0xf0, RZ ;  /* 0x000000f0cd0b7824 */ /* 0x000fe200078e02ff */
[----:B------:R-:W-:Y:S01]  /*b590*/  F2FP.BF16.F32.PACK_AB R187, RZ, R187 ;  /* 0x000000bbffbb723e */ /* 0x000fe200000010ff */
[----:B------:R-:W-:Y:S01]  /*b5a0*/  @P1 STG.E.U16 desc[UR40][R8.64], R186 ;  /* 0x000000ba08001986 */ /* 0x000fe2000c101528 */
[----:B------:R-:W-:Y:S01]  /*b5b0*/  ISETP.GT.AND P1, PT, R4, 0x9, P4 ;  /* 0x000000090400780c */ /* 0x000fe20002724270 */
[----:B------:R-:W-:Y:S01]  /*b5c0*/  IMAD.WIDE.U32 R20, R204, 0xf0, R8 ;  /* 0x000000f0cc147825 */ /* 0x000fe200078e0008 */
[----:B------:R-:W-:-:S03]  /*b5d0*/  F2FP.BF16.F32.PACK_AB R188, RZ, R188 ;  /* 0x000000bcffbc723e */ /* 0x000fc600000010ff */
[-C--:B------:R-:W-:Y:S01]  /*b5e0*/  FMUL R177, R177, R192.reuse ;  /* 0x000000c0b1b17220 */ /* 0x080fe20000400000 */
[----:B------:R-:W-:Y:S01]  /*b5f0*/  F2FP.BF16.F32.PACK_AB R189, RZ, R189 ;  /* 0x000000bdffbd723e */ /* 0x000fe200000010ff */
[----:B------:R-:W-:Y:S01]  /*b600*/  IMAD.IADD R21, R11, 0x1, R21 ;  /* 0x000000010b157824 */ /* 0x000fe200078e0215 */
[C---:B------:R-:W-:Y:S01]  /*b610*/  ISETP.GT.AND P3, PT, R4.reuse, 0x9, P5 ;  /* 0x000000090400780c */ /* 0x040fe20002f64270 */
[----:B------:R-:W-:Y:S01]  /*b620*/  @P2 STG.E.U16 desc[UR40][R8.64+0x2], R187 ;  /* 0x000002bb08002986 */ /* 0x000fe2000c101528 */
[----:B------:R-:W-:Y:S01]  /*b630*/  ISETP.GT.AND P2, PT, R4, 0x8, P5 ;  /* 0x000000080400780c */ /* 0x000fe20002f44270 */
[----:B------:R-:W-:Y:S01]  /*b640*/  IMAD.SHL.U32 R2, R204, 0x100, RZ ;  /* 0x00000100cc027824 */ /* 0x000fe200078e00ff */
[----:B------:R-:W-:Y:S01]  /*b650*/  F2FP.BF16.F32.PACK_AB R191, RZ, R191 ;  /* 0x000000bfffbf723e */ /* 0x000fe200000010ff */
[----:B------:R-:W-:Y:S01]  /*b660*/  @P0 STG.E.U16 desc[UR40][R6.64+0x10], R188 ;  /* 0x000010bc06000986 */ /* 0x000fe2000c101528 */
[----:B------:R-:W-:Y:S01]  /*b670*/  ISETP.GT.AND P0, PT, R3, 0x80, PT ;  /* 0x000000800300780c */ /* 0x000fe20003f04270 */
[----:B------:R-:W-:Y:S01]  /*b680*/  FMUL R178, R178, R192 ;  /* 0x000000c0b2b27220 */ /* 0x000fe20000400000 */
[----:B------:R-:W-:Y:S01]  /*b690*/  F2FP.BF16.F32.PACK_AB R190, RZ, R190 ;  /* 0x000000beffbe723e */ /* 0x000fe200000010ff */
[----:B------:R-:W-:Y:S01]  /*b6a0*/  @P1 STG.E.U16 desc[UR40][R6.64+0x12], R189 ;  /* 0x000012bd06001986 */ /* 0x000fe2000c101528 */
[C---:B------:R-:W-:Y:S01]  /*b6b0*/  ISETP.GT.AND P1, PT, R4.reuse, RZ, P0 ;  /* 0x000000ff0400720c */ /* 0x040fe20000724270 */
[----:B------:R-:W-:Y:S01]  /*b6c0*/  FMUL R179, R179, R192 ;  /* 0x000000c0b3b37220 */ /* 0x000fe20000400000 */
[----:B------:R-:W-:Y:S01]  /*b6d0*/  F2FP.BF16.F32.PACK_AB R176, RZ, R176 ;  /* 0x000000b0ffb0723e */ /* 0x000fe200000010ff */
[----:B------:R-:W-:Y:S01]  /*b6e0*/  @P3 STG.E.U16 desc[UR40][R8.64+0x12], R191 ;  /* 0x000012bf08003986 */ /* 0x000fe2000c101528 */
[----:B------:R-:W-:Y:S01]  /*b6f0*/  ISETP.GT.AND P3, PT, R4, 0x1, P0 ;  /* 0x000000010400780c */ /* 0x000fe20000764270 */
[----:B------:R-:W-:Y:S01]  /*b700*/  FMUL R180, R180, R192 ;  /* 0x000000c0b4b47220 */ /* 0x000fe20000400000 */
[C---:B------:R-:W-:Y:S01]  /*b710*/  SHF.L.U64.HI R0, R204.reuse, 0x8, R205 ;  /* 0x00000008cc007819 */ /* 0x040fe200000102cd */
[----:B------:R-:W-:Y:S01]  /*b720*/  @P2 STG.E.U16 desc[UR40][R8.64+0x10], R190 ;  /* 0x000010be08002986 */ /* 0x000fe2000c101528 */
[----:B------:R-:W-:Y:S01]  /*b730*/  IMAD.WIDE.U32 R204, R204, 0xf0, R8 ;  /* 0x000000f0cccc7825 */ /* 0x000fe200078e0008 */
[----:B------:R-:W-:-:S03]  /*b740*/  F2FP.BF16.F32.PACK_AB R177, RZ, R177 ;  /* 0x000000b1ffb1723e */ /* 0x000fc600000010ff */
[----:B------:R-:W-:Y:S01]  /*b750*/  FMUL R181, R181, R192 ;  /* 0x000000c0b5b57220 */ /* 0x000fe20000400000 */
[----:B------:R-:W-:Y:S01]  /*b760*/  F2FP.BF16.F32.PACK_AB R178, RZ, R178 ;  /* 0x000000b2ffb2723e */ /* 0x000fe200000010ff */
[----:B------:R-:W-:Y:S01]  /*b770*/  IMAD.IADD R205, R11, 0x1, R205 ;  /* 0x000000010bcd7824 */ /* 0x000fe200078e02cd */
[----:B------:R0:W-:Y:S01]  /*b780*/  @P1 STG.E.U16 desc[UR40][R20.64], R176 ;  /* 0x000000b014001986 */ /* 0x0001e2000c101528 */
[----:B------:R-:W-:Y:S01]  /*b790*/  IADD3 R12, P1, P2, R15, R20, R2 ;  /* 0x000000140f0c7210 */ /* 0x000fe20007a3e002 */
[-C--:B------:R-:W-:Y:S01]  /*b7a0*/  FMUL R182, R182, R192.reuse ;  /* 0x000000c0b6b67220 */ /* 0x080fe20000400000 */
[----:B------:R-:W-:Y:S01]  /*b7b0*/  F2FP.BF16.F32.PACK_AB R179, RZ, R179 ;  /* 0x000000b3ffb3723e */ /* 0x000fe200000010ff */
[----:B------:R1:W-:Y:S01]  /*b7c0*/  @P3 STG.E.U16 desc[UR40][R20.64+0x2], R177 ;  /* 0x000002b114003986 */ /* 0x0003e2000c101528 */
[----:B------:R-:W-:Y:S01]  /*b7d0*/  IADD3.X R13, R5, R21, R0, P1, P2 ;  /* 0x00000015050d7210 */ /* 0x000fe20000fe4400 */
[----:B------:R-:W-:Y:S01]  /*b7e0*/  FMUL R183, R183, R192 ;  /* 0x000000c0b7b77220 */ /* 0x000fe20000400000 */
[----:B------:R-:W-:Y:S01]  /*b7f0*/  IADD3 R10, P1, P2, R15, R204, R2 ;  /* 0x000000cc0f0a7210 */ /* 0x000fe20007a3e002 */
[-C--:B------:R-:W-:Y:S01]  /*b800*/  FMUL R168, R168, R192.reuse ;  /* 0x000000c0a8a87220 */ /* 0x080fe20000400000 */
[----:B------:R-:W-:Y:S01]  /*b810*/  ISETP.GT.AND P3, PT, R3, 0x88, PT ;  /* 0x000000880300780c */ /* 0x000fe20003f64270 */
[-C--:B------:R-:W-:Y:S01]  /*b820*/  FMUL R169, R169, R192.reuse ;  /* 0x000000c0a9a97220 */ /* 0x080fe20000400000 */
[----:B------:R-:W-:Y:S01]  /*b830*/  IADD3.X R11, R5, R205, R0, P1, P2 ;  /* 0x000000cd050b7210 */ /* 0x000fe20000fe4400 */
[----:B------:R-:W-:Y:S01]  /*b840*/  FMUL R170, R170, R192 ;  /* 0x000000c0aaaa7220 */ /* 0x000fe20000400000 */
[----:B0-----:R-:W-:Y:S01]  /*b850*/  IADD3 R176, P2, R15, R20, RZ ;  /* 0x000000140fb07210 */ /* 0x001fe20007f5e0ff */
[-C--:B------:R-:W-:Y:S01]  /*b860*/  FMUL R171, R171, R192.reuse ;  /* 0x000000c0abab7220 */ /* 0x080fe20000400000 */
[----:B------:R-:W-:Y:S01]  /*b870*/  ISETP.GT.AND P1, PT, R4, RZ, P3 ;  /* 0x000000ff0400720c */ /* 0x000fe20001f24270 */
[----:B------:R-:W-:Y:S01]  /*b880*/  FMUL R172, R172, R192 ;  /* 0x000000c0acac7220 */ /* 0x000fe20000400000 */
[----:B------:R-:W-:Y:S01]  /*b890*/  F2FP.BF16.F32.PACK_AB R180, RZ, R180 ;  /* 0x000000b4ffb4723e */ /* 0x000fe200000010ff */
[--C-:B-1----:R-:W-:Y:S01]  /*b8a0*/  IMAD.X R177, R5, 0x1, R21.reuse, P2 ;  /* 0x0000000105b17824 */ /* 0x102fe200010e0615 */
[----:B------:R-:W-:Y:S01]  /*b8b0*/  ISETP.GT.AND P2, PT, R4, 0x1, P3 ;  /* 0x000000010400780c */ /* 0x000fe20001f44270 */
[-C--:B------:R-:W-:Y:S01]  /*b8c0*/  FMUL R173, R173, R192.reuse ;  /* 0x000000c0adad7220 */ /* 0x080fe20000400000 */
[----:B------:R-:W-:Y:S01]  /*b8d0*/  F2FP.BF16.F32.PACK_AB R181, RZ, R181 ;  /* 0x000000b5ffb5723e */ /* 0x000fe200000010ff */
[----:B------:R-:W-:Y:S01]  /*b8e0*/  FMUL R174, R174, R192 ;  /* 0x000000c0aeae7220 */ /* 0x000fe20000400000 */
[----:B------:R-:W-:Y:S01]  /*b8f0*/  F2FP.BF16.F32.PACK_AB R182, RZ, R182 ;  /* 0x000000b6ffb6723e */ /* 0x000fe200000010ff */
[-C--:B------:R-:W-:Y:S01]  /*b900*/  FMUL R175, R175, R192.reuse ;  /* 0x000000c0afaf7220 */ /* 0x080fe20000400000 */
[----:B------:R-:W-:Y:S01]  /*b910*/  F2FP.BF16.F32.PACK_AB R183, RZ, R183 ;  /* 0x000000b7ffb7723e */ /* 0x000fe200000010ff */
[----:B------:R-:W-:Y:S01]  /*b920*/  FMUL R160, R160, R192 ;  /* 0x000000c0a0a07220 */ /* 0x000fe20000400000 */
[----:B------:R-:W-:Y:S01]  /*b930*/  F2FP.BF16.F32.PACK_AB R168, RZ, R168 ;  /* 0x000000a8ffa8723e */ /* 0x000fe200000010ff */
[----:B------:R0:W-:Y:S01]  /*b940*/  @P1 STG.E.U16 desc[UR40][R176.64], R178 ;  /* 0x000000b2b0001986 */ /* 0x0001e2000c101528 */
[----:B------:R-:W-:Y:S01]  /*b950*/  ISETP.GT.AND P1, PT, R4, 0x8, P0 ;  /* 0x000000080400780c */ /* 0x000fe20000724270 */
[-C--:B------:R-:W-:Y:S01]  /*b960*/  FMUL R161, R161, R192.reuse ;  /* 0x000000c0a1a17220 */ /* 0x080fe20000400000 */
[----:B------:R-:W-:Y:S01]  /*b970*/  PRMT R14, R168, 0x7610, R14 ;  /* 0x00007610a80e7816 */ /* 0x000fe2000000000e */
[----:B------:R1:W-:Y:S01]  /*b980*/  @P2 STG.E.U16 desc[UR40][R176.64+0x2], R179 ;  /* 0x000002b3b0002986 */ /* 0x0003e2000c101528 */
        /* <DEDUP_REMOVED lines=12> */
[----:B------:R-:W-:Y:S01]  /*ba50*/  F2FP.BF16.F32.PACK_AB R173, RZ, R173 ;  /* 0x000000adffad723e */ /* 0x000fe200000010ff */
[----:B0-----:R-:W-:Y:S01]  /*ba60*/  @P2 IMAD.MOV.U32 R178, RZ, RZ, R20 ;  /* 0x000000ffffb22224 */ /* 0x001fe200078e0014 */
[----:B-1----:R-:W-:Y:S01]  /*ba70*/  @P2 MOV R179, R21 ;  /* 0x0000001500b32202 */ /* 0x002fe20000000f00 */
[----:B------:R-:W-:Y:S01]  /*ba80*/  FMUL R167, R167, R192 ;  /* 0x000000c0a7a77220 */ /* 0x000fe20000400000 */
[----:B------:R-:W-:Y:S01]  /*ba90*/  F2FP.BF16.F32.PACK_AB R174, RZ, R174 ;  /* 0x000000aeffae723e */ /* 0x000fe200000010ff */
[-C--:B------:R-:W-:Y:S01]  /*baa0*/  FMUL R152, R152, R192.reuse ;  /* 0x000000c098987220 */ /* 0x080fe20000400000 */
[----:B------:R-:W-:Y:S01]  /*bab0*/  F2FP.BF16.F32.PACK_AB R175, RZ, R175 ;  /* 0x000000afffaf723e */ /* 0x000fe200000010ff */
[----:B------:R-:W-:Y:S01]  /*bac0*/  @P2 STG.E.U16 desc[UR40][R178.64+0x12], R181 ;  /* 0x000012b5b2002986 */ /* 0x000fe2000c101528 */
[----:B------:R-:W-:Y:S01]  /*bad0*/  ISETP.GT.AND P2, PT, R4, 0x9, P3 ;  /* 0x000000090400780c */ /* 0x000fe20001f44270 */
[----:B------:R-:W-:Y:S01]  /*bae0*/  FMUL R153, R153, R192 ;  /* 0x000000c099997220 */ /* 0x000fe20000400000 */
[----:B------:R-:W-:Y:S01]  /*baf0*/  F2FP.BF16.F32.PACK_AB R160, RZ, R160 ;  /* 0x000000a0ffa0723e */ /* 0x000fe200000010ff */
[----:B------:R-:W-:Y:S01]  /*bb00*/  @P1 STG.E.U16 desc[UR40][R176.64+0x10], R182 ;  /* 0x000010b6b0001986 */ /* 0x000fe2000c101528 */
[----:B--2---:R-:W-:Y:S01]  /*bb10*/  IADD3 R20, P1, R2, R20, RZ ;  /* 0x0000001402147210 */ /* 0x004fe20007f3e0ff */
[-C--:B------:R-:W-:Y:S01]  /*bb20*/  FMUL R154, R154, R192.reuse ;  /* 0x000000c09a9a7220 */ /* 0x080fe20000400000 */
[----:B------:R-:W-:Y:S01]  /*bb30*/  F2FP.BF16.F32.PACK_AB R161, RZ, R161 ;  /* 0x000000a1ffa1723e */ /* 0x000fe200000010ff */
[----:B------:R-:W-:Y:S01]  /*bb40*/  FMUL R155, R155, R192 ;  /* 0x000000c09b9b7220 */ /* 0x000fe20000400000 */
[----:B------:R-:W-:Y:S01]  /*bb50*/  F2FP.BF16.F32.PACK_AB R162, RZ, R162 ;  /* 0x000000a2ffa2723e */ /* 0x000fe200000010ff */
[----:B------:R-:W-:Y:S01]  /*bb60*/  IMAD.X R21, R0, 0x1, R21, P1 ;  /* 0x0000000100157824 */ /* 0x000fe200008e0615 */
[----:B------:R-:W-:Y:S01]  /*bb70*/  F2FP.BF16.F32.PACK_AB R163, RZ, R163 ;  /* 0x000000a3ffa3723e */ /* 0x000fe200000010ff */
[----:B------:R-:W-:Y:S01]  /*bb80*/  FMUL R156, R156, R192 ;  /* 0x000000c09c9c7220 */ /* 0x000fe20000400000 */
[----:B------:R-:W-:Y:S01]  /*bb90*/  F2FP.BF16.F32.PACK_AB R164, RZ, R164 ;  /* 0x000000a4ffa4723e */ /* 0x000fe200000010ff */
[----:B------:R-:W-:Y:S01]  /*bba0*/  @P2 STG.E.U16 desc[UR40][R176.64+0x12], R183 ;  /* 0x000012b7b0002986 */ /* 0x000fe2000c101528 */
[----:B------:R-:W-:Y:S01]  /*bbb0*/  ISETP.GT.AND P2, PT, R3, 0x100, PT ;  /* 0x000001000300780c */ /* 0x000fe20003f44270 */
[-C--:B------:R-:W-:Y:S01]  /*bbc0*/  FMUL R157, R157, R192.reuse ;  /* 0x000000c09d9d7220 */ /* 0x080fe20000400000 */
[----:B------:R-:W-:Y:S01]  /*bbd0*/  F2FP.BF16.F32.PACK_AB R165, RZ, R165 ;  /* 0x000000a5ffa5723e */ /* 0x000fe200000010ff */
[-C--:B------:R-:W-:Y:S01]  /*bbe0*/  FMUL R158, R158, R192.reuse ;  /* 0x000000c09e9e7220 */ /* 0x080fe20000400000 */
[----:B------:R-:W-:Y:S01]  /*bbf0*/  ISETP.GT.AND P1, PT, R4, RZ, P2 ;  /* 0x000000ff0400720c */ /* 0x000fe20001724270 */
[----:B------:R-:W-:Y:S01]  /*bc00*/  FMUL R159, R159, R192 ;  /* 0x000000c09f9f7220 */ /* 0x000fe20000400000 */
[----:B------:R-:W-:Y:S01]  /*bc10*/  F2FP.BF16.F32.PACK_AB R166, RZ, R166 ;  /* 0x000000a6ffa6723e */ /* 0x000fe200000010ff */
        /* <DEDUP_REMOVED lines=22> */
[----:B------:R-:W-:Y:S01]  /*bd80*/  FMUL R138, R138, R192 ;  /* 0x000000c08a8a7220 */ /* 0x000fe20000400000 */
[----:B------:R-:W-:Y:S01]  /*bd90*/  F2FP.BF16.F32.PACK_AB R145, RZ, R145 ;  /* 0x00000091ff91723e */ /* 0x000fe200000010ff */
[----:B------:R0:W-:Y:S01]  /*bda0*/  @P1 STG.E.U16 desc[UR40][R20.64+0x2], R169 ;  /* 0x000002a914001986 */ /* 0x0001e2000c101528 */
[----:B------:R-:W-:Y:S01]  /*bdb0*/  IADD3 R168, P1, R15, R20, RZ ;  /* 0x000000140fa87210 */ /* 0x000fe20007f3e0ff */
        /* <DEDUP_REMOVED lines=10> */
[----:B0-----:R-:W-:Y:S01]  /*be60*/  IMAD.X R169, R5, 0x1, R21, P1 ;  /* 0x0000000105a97824 */ /* 0x001fe200008e0615 */
        /* <DEDUP_REMOVED lines=31> */
[----:B------:R0:W-:Y:S01]  /*c060*/  @P6 STG.E.U16 desc[UR40][R168.64+0x2], R171 ;  /* 0x000002aba8006986 */ /* 0x0001e2000c101528 */
        /* <DEDUP_REMOVED lines=28> */
[----:B0-----:R-:W-:Y:S01]  /*c230*/  IADD3 R168, P6, R20, R15, RZ ;  /* 0x0000000f14a87210 */ /* 0x001fe20007fde0ff */
[----:B------:R-:W-:Y:S01]  /*c240*/  FMUL R106, R106, R192 ;  /* 0x000000c06a6a7220 */ /* 0x000fe20000400000 */
[----:B------:R-:W-:Y:S01]  /*c250*/  F2FP.BF16.F32.PACK_AB R112, RZ, R112 ;  /* 0x00000070ff70723e */ /* 0x000fe200000010ff */
[-C--:B------:R-:W-:Y:S01]  /*c260*/  FMUL R107, R107, R192.reuse ;  /* 0x000000c06b6b7220 */ /* 0x080fe20000400000 */
[----:B------:R-:W-:Y:S01]  /*c270*/  F2FP.BF16.F32.PACK_AB R113, RZ, R113 ;  /* 0x00000071ff71723e */ /* 0x000fe200000010ff */
[----:B------:R-:W-:Y:S01]  /*c280*/  IMAD.X R169, R21, 0x1, R5, P6 ;  /* 0x0000000115a97824 */ /* 0x000fe200030e0605 */
        /* <DEDUP_REMOVED lines=139> */
[----:B------:R-:W-:Y:S01]  /*cb40*/  @P6 STG.E.U16 desc[UR40][R8.64+0x32], R167 ;  /* 0x000032a708006986 */ /* 0x000fe2000c101528 */
[----:B------:R-:W-:Y:S01]  /*cb50*/  IADD3 R2, P6, R2, R204, RZ ;  /* 0x000000cc02027210 */ /* 0x000fe20007fde0ff */
        /* <DEDUP_REMOVED lines=32> */
[----:B-1----:R-:W-:Y:S01]  /*cd60*/  @P6 IMAD.MOV.U32 R20, RZ, RZ, R204 ;  /* 0x000000ffff146224 */ /* 0x002fe200078e00cc */
[----:B------:R-:W-:Y:S01]  /*cd70*/  F2FP.BF16.F32.PACK_AB R45, RZ, R45 ;  /* 0x0000002dff2d723e */ /* 0x000fe200000010ff */
[----:B------:R-:W-:Y:S01]  /*cd80*/  @P6 IMAD.MOV.U32 R21, RZ, RZ, R205 ;  /* 0x000000ffff156224 */ /* 0x000fe200078e00cd */
[----:B------:R-:W-:Y:S01]  /*cd90*/  F2FP.BF16.F32.PACK_AB R44, RZ, R44 ;  /* 0x0000002cff2c723e */ /* 0x000fe200000010ff */
[----:B------:R-:W-:Y:S01]  /*cda0*/  FMUL R38, R38, R192 ;  /* 0x000000c026267220 */ /* 0x000fe20000400000 */
[----:B------:R-:W-:Y:S01]  /*cdb0*/  F2FP.BF16.F32.PACK_AB R46, RZ, R46 ;  /* 0x0000002eff2e723e */ /* 0x000fe200000010ff */
[----:B------:R-:W-:Y:S01]  /*cdc0*/  FMUL R39, R39, R192 ;  /* 0x000000c027277220 */ /* 0x000fe20000400000 */
[----:B------:R1:W-:Y:S01]  /*cdd0*/  @P6 STG.E.U16 desc[UR40][R20.64+0x22], R153 ;  /* 0x0000229914006986 */ /* 0x0003e2000c101528 */
[----:B0-----:R-:W-:Y:S01]  /*cde0*/  IADD3 R12, P6, R15, R204, RZ ;  /* 0x000000cc0f0c7210 */ /* 0x001fe20007fde0ff */
[-C--:B------:R-:W-:Y:S01]  /*cdf0*/  FMUL R24, R24, R192.reuse ;  /* 0x000000c018187220 */ /* 0x080fe20000400000 */
[----:B------:R-:W-:Y:S01]  /*ce00*/  F2FP.BF16.F32.PACK_AB R47, RZ, R47 ;  /* 0x0000002fff2f723e */ /* 0x000fe200000010ff */
[-C--:B------:R-:W-:Y:S01]  /*ce10*/  FMUL R25, R25, R192.reuse ;  /* 0x000000c019197220 */ /* 0x080fe20000400000 */
[----:B------:R-:W-:Y:S01]  /*ce20*/  IADD3.X R13, R205, R5, RZ, P6, !PT ;  /* 0x00000005cd0d7210 */ /* 0x000fe200037fe4ff */
[----:B------:R-:W-:Y:S01]  /*ce30*/  FMUL R26, R26, R192 ;  /* 0x000000c01a1a7220 */ /* 0x000fe20000400000 */
        /* <DEDUP_REMOVED lines=12> */
[----:B------:R-:W-:-:S02]  /*cf00*/  F2FP.BF16.F32.PACK_AB R36, RZ, R36 ;  /* 0x00000024ff24723e */ /* 0x000fc400000010ff */
[----:B------:R-:W-:Y:S02]  /*cf10*/  F2FP.BF16.F32.PACK_AB R37, RZ, R37 ;  /* 0x00000025ff25723e */ /* 0x000fe400000010ff */
[----:B------:R-:W-:Y:S02]  /*cf20*/  F2FP.BF16.F32.PACK_AB R38, RZ, R38 ;  /* 0x00000026ff26723e */ /* 0x000fe400000010ff */
[----:B------:R-:W-:Y:S01]  /*cf30*/  F2FP.BF16.F32.PACK_AB R39, RZ, R39 ;  /* 0x00000027ff27723e */ /* 0x000fe200000010ff */
[----:B------:R-:W-:Y:S01]  /*cf40*/  @P6 STG.E.U16 desc[UR40][R12.64+0x20], R154 ;  /* 0x0000209a0c006986 */ /* 0x000fe2000c101528 */
[----:B------:R-:W-:Y:S02]  /*cf50*/  ISETP.GT.AND P6, PT, R4, 0x11, P3 ;  /* 0x000000110400780c */ /* 0x000fe40001fc4270 */
[----:B------:R-:W-:Y:S02]  /*cf60*/  F2FP.BF16.F32.PACK_AB R24, RZ, R24 ;  /* 0x00000018ff18723e */ /* 0x000fe400000010ff */
[----:B------:R-:W-:-:S02]  /*cf70*/  F2FP.BF16.F32.PACK_AB R25, RZ, R25 ;  /* 0x00000019ff19723e */ /* 0x000fc400000010ff */
[----:B------:R-:W-:Y:S02]  /*cf80*/  F2FP.BF16.F32.PACK_AB R26, RZ, R26 ;  /* 0x0000001aff1a723e */ /* 0x000fe400000010ff */
[----:B------:R-:W-:Y:S02]  /*cf90*/  F2FP.BF16.F32.PACK_AB R27, RZ, R27 ;  /* 0x0000001bff1b723e */ /* 0x000fe400000010ff */
[----:B------:R-:W-:Y:S02]  /*cfa0*/  F2FP.BF16.F32.PACK_AB R28, RZ, R28 ;  /* 0x0000001cff1c723e */ /* 0x000fe400000010ff */
[----:B------:R-:W-:Y:S01]  /*cfb0*/  F2FP.BF16.F32.PACK_AB R29, RZ, R29 ;  /* 0x0000001dff1d723e */ /* 0x000fe200000010ff */
[----:B------:R-:W-:Y:S01]  /*cfc0*/  @P6 STG.E.U16 desc[UR40][R12.64+0x22], R155 ;  /* 0x0000229b0c006986 */ /* 0x000fe2000c101528 */
[----:B------:R-:W-:Y:S02]  /*cfd0*/  ISETP.GT.AND P6, PT, R4, 0x18, P0 ;  /* 0x000000180400780c */ /* 0x000fe400007c4270 */
[----:B------:R-:W-:-:S02]  /*cfe0*/  F2FP.BF16.F32.PACK_AB R30, RZ, R30 ;  /* 0x0000001eff1e723e */ /* 0x000fc400000010ff */
[----:B------:R-:W-:-:S09]  /*cff0*/  F2FP.BF16.F32.PACK_AB R31, RZ, R31 ;  /* 0x0000001fff1f723e */ /* 0x000fd200000010ff */
[----:B-1----:R-:W-:Y:S02]  /*d000*/  @P6 IMAD.MOV.U32 R20, RZ, RZ, R204 ;  /* 0x000000ffff146224 */ /* 0x002fe400078e00cc */
[----:B------:R-:W-:-:S05]  /*d010*/  @P6 IMAD.MOV.U32 R21, RZ, RZ, R205 ;  /* 0x000000ffff156224 */ /* 0x000fca00078e00cd */
[----:B------:R0:W-:Y:S01]  /*d020*/  @P6 STG.E.U16 desc[UR40][R20.64+0x30], R156 ;  /* 0x0000309c14006986 */ /* 0x0001e2000c101528 */
[----:B------:R-:W-:-:S13]  /*d030*/  ISETP.GT.AND P6, PT, R4, 0x19, P0 ;  /* 0x000000190400780c */ /* 0x000fda00007c4270 */
[----:B0-----:R-:W-:Y:S02]  /*d040*/  @P6 IMAD.MOV.U32 R20, RZ, RZ, R204 ;  /* 0x000000ffff146224 */ /* 0x001fe400078e00cc */
[----:B------:R-:W-:-:S05]  /*d050*/  @P6 IMAD.MOV.U32 R21, RZ, RZ, R205 ;  /* 0x000000ffff156224 */ /* 0x000fca00078e00cd */
[----:B------:R-:W-:Y:S01]  /*d060*/  @P6 STG.E.U16 desc[UR40][R20.64+0x32], R157 ;  /* 0x0000329d14006986 */ /* 0x000fe2000c101528 */
[----:B------:R-:W-:-:S13]  /*d070*/  ISETP.GT.AND P6, PT, R4, 0x18, P3 ;  /* 0x000000180400780c */ /* 0x000fda0001fc4270 */
        /* <DEDUP_REMOVED lines=8> */
[----:B------:R0:W-:Y:S01]  /*d100*/  @P6 STG.E.U16 desc[UR40][R14.64+0x20], R146 ;  /* 0x000020920e006986 */ /* 0x0001e2000c101528 */
        /* <DEDUP_REMOVED lines=27> */
[----:B0-----:R-:W-:Y:S01]  /*d2c0*/  @P6 IMAD.MOV.U32 R14, RZ, RZ, R204 ;  /* 0x000000ffff0e6224 */ /* 0x001fe200078e00cc */
[----:B------:R-:W-:-:S05]  /*d2d0*/  @P6 MOV R15, R205 ;  /* 0x000000cd000f6202 */ /* 0x000fca0000000f00 */
[----:B------:R0:W-:Y:S01]  /*d2e0*/  @P6 STG.E.U16 desc[UR40][R14.64+0x40], R128 ;  /* 0x000040800e006986 */ /* 0x0001e2000c101528 */
[----:B------:R-:W-:-:S13]  /*d2f0*/  ISETP.GT.AND P6, PT, R4, 0x21, P0 ;  /* 0x000000210400780c */ /* 0x000fda00007c4270 */
[----:B0-----:R-:W-:Y:S02]  /*d300*/  @P6 IMAD.MOV.U32 R14, RZ, RZ, R204 ;  /* 0x000000ffff0e6224 */ /* 0x001fe400078e00cc */
[----:B------:R-:W-:-:S05]  /*d310*/  @P6 IMAD.MOV.U32 R15, RZ, RZ, R205 ;  /* 0x000000ffff0f6224 */ /* 0x000fca00078e00cd */
[----:B------:R0:W-:Y:S01]  /*d320*/  @P6 STG.E.U16 desc[UR40][R14.64+0x42], R129 ;  /* 0x000042810e006986 */ /* 0x0001e2000c101528 */
[----:B------:R-:W-:-:S13]  /*d330*/  ISETP.GT.AND P6, PT, R4, 0x20, P3 ;  /* 0x000000200400780c */ /* 0x000fda0001fc4270 */
[----:B------:R-:W-:Y:S01]  /*d340*/  @P6 STG.E.U16 desc[UR40][R12.64+0x40], R130 ;  /* 0x000040820c006986 */ /* 0x000fe2000c101528 */
[----:B------:R-:W-:-:S13]  /*d350*/  ISETP.GT.AND P6, PT, R4, 0x21, P3 ;  /* 0x000000210400780c */ /* 0x000fda0001fc4270 */
[----:B------:R-:W-:Y:S01]  /*d360*/  @P6 STG.E.U16 desc[UR40][R12.64+0x42], R131 ;  /* 0x000042830c006986 */ /* 0x000fe2000c101528 */
[----:B------:R-:W-:-:S13]  /*d370*/  ISETP.GT.AND P6, PT, R4, 0x28, P0 ;  /* 0x000000280400780c */ /* 0x000fda00007c4270 */
[----:B0-----:R-:W-:Y:S02]  /*d380*/  @P6 IMAD.MOV.U32 R14, RZ, RZ, R204 ;  /* 0x000000ffff0e6224 */ /* 0x001fe400078e00cc */
[----:B------:R-:W-:-:S05]  /*d390*/  @P6 IMAD.MOV.U32 R15, RZ, RZ, R205 ;  /* 0x000000ffff0f6224 */ /* 0x000fca00078e00cd */
        /* <DEDUP_REMOVED lines=42> */
[----:B0-----:R-:W-:Y:S01]  /*d640*/  @P6 MOV R14, R204 ;  /* 0x000000cc000e6202 */ /* 0x001fe20000000f00 */
        /* <DEDUP_REMOVED lines=15> */
[----:B0-----:R-:W-:Y:S01]  /*d740*/  @P6 IMAD.MOV.U32 R14, RZ, RZ, R204 ;  /* 0x000000ffff0e6224 */ /* 0x001fe200078e00cc */
[----:B------:R-:W-:-:S05]  /*d750*/  @P6 MOV R15, R205 ;  /* 0x000000cd000f6202 */ /* 0x000fca0000000f00 */
        /* <DEDUP_REMOVED lines=54> */
[----:B0-----:R-:W-:Y:S01]  /*dac0*/  @P6 MOV R14, R204 ;  /* 0x000000cc000e6202 */ /* 0x001fe20000000f00 */
        /* <DEDUP_REMOVED lines=86> */
[C---:B------:R-:W-:Y:S02]  /*e030*/  ISETP.GT.AND P6, PT, R4.reuse, 0x68, P4 ;  /* 0x000000680400780c */ /* 0x040fe400027c4270 */
[----:B------:R-:W-:-:S11]  /*e040*/  ISETP.GT.AND P4, PT, R4, 0x69, P4 ;  /* 0x000000690400780c */ /* 0x000fd60002784270 */
[----:B------:R-:W-:Y:S04]  /*e050*/  @P6 STG.E.U16 desc[UR40][R6.64+0xd0], R44 ;  /* 0x0000d02c06006986 */ /* 0x000fe8000c101528 */
[----:B------:R0:W-:Y:S01]  /*e060*/  @P4 STG.E.U16 desc[UR40][R6.64+0xd2], R45 ;  /* 0x0000d22d06004986 */ /* 0x0001e2000c101528 */
[C---:B------:R-:W-:Y:S02]  /*e070*/  ISETP.GT.AND P4, PT, R4.reuse, 0x68, P5 ;  /* 0x000000680400780c */ /* 0x040fe40002f84270 */
[----:B------:R-:W-:-:S11]  /*e080*/  ISETP.GT.AND P5, PT, R4, 0x69, P5 ;  /* 0x000000690400780c */ /* 0x000fd60002fa4270 */
[----:B------:R-:W-:Y:S01]  /*e090*/  @P4 STG.E.U16 desc[UR40][R8.64+0xd0], R46 ;  /* 0x0000d02e08004986 */ /* 0x000fe2000c101528 */
[----:B------:R-:W-:-:S03]  /*e0a0*/  ISETP.GT.AND P4, PT, R4, 0x60, P0 ;  /* 0x000000600400780c */ /* 0x000fc60000784270 */
[----:B------:R-:W-:Y:S01]  /*e0b0*/  @P5 STG.E.U16 desc[UR40][R8.64+0xd2], R47 ;  /* 0x0000d22f08005986 */ /* 0x000fe2000c101528 */
[----:B------:R-:W-:-:S09]  /*e0c0*/  ISETP.GT.AND P5, PT, R4, 0x61, P0 ;  /* 0x000000610400780c */ /* 0x000fd200007a4270 */
[----:B0-----:R-:W-:Y:S02]  /*e0d0*/  @P4 IMAD.MOV.U32 R6, RZ, RZ, R204 ;  /* 0x000000ffff064224 */ /* 0x001fe400078e00cc */
[----:B------:R-:W-:-:S05]  /*e0e0*/  @P4 IMAD.MOV.U32 R7, RZ, RZ, R205 ;  /* 0x000000ffff074224 */ /* 0x000fca00078e00cd */
[----:B------:R0:W-:Y:S01]  /*e0f0*/  @P4 STG.E.U16 desc[UR40][R6.64+0xc0], R32 ;  /* 0x0000c02006004986 */ /* 0x0001e2000c101528 */
[----:B------:R-:W-:Y:S01]  /*e100*/  ISETP.GT.AND P4, PT, R4, 0x60, P3 ;  /* 0x000000600400780c */ /* 0x000fe20001f84270 */
[----:B0-----:R-:W-:Y:S02]  /*e110*/  @P5 IMAD.MOV.U32 R6, RZ, RZ, R204 ;  /* 0x000000ffff065224 */ /* 0x001fe400078e00cc */
[----:B------:R-:W-:-:S05]  /*e120*/  @P5 IMAD.MOV.U32 R7, RZ, RZ, R205 ;  /* 0x000000ffff075224 */ /* 0x000fca00078e00cd */
[----:B------:R0:W-:Y:S01]  /*e130*/  @P5 STG.E.U16 desc[UR40][R6.64+0xc2], R33 ;  /* 0x0000c22106005986 */ /* 0x0001e2000c101528 */
[----:B------:R-:W-:-:S04]  /*e140*/  ISETP.GT.AND P5, PT, R4, 0x61, P3 ;  /* 0x000000610400780c */ /* 0x000fc80001fa4270 */
[----:B0-----:R-:W-:Y:S01]  /*e150*/  @P4 MOV R6, R12 ;  /* 0x0000000c00064202 */ /* 0x001fe20000000f00 */
[----:B------:R-:W-:-:S05]  /*e160*/  @P4 IMAD.MOV.U32 R7, RZ, RZ, R13 ;  /* 0x000000ffff074224 */ /* 0x000fca00078e000d */
[----:B------:R0:W-:Y:S01]  /*e170*/  @P4 STG.E.U16 desc[UR40][R6.64+0xc0], R34 ;  /* 0x0000c02206004986 */ /* 0x0001e2000c101528 */
[C---:B------:R-:W-:Y:S02]  /*e180*/  ISETP.GT.AND P4, PT, R4.reuse, 0x68, P0 ;  /* 0x000000680400780c */ /* 0x040fe40000784270 */
[----:B------:R-:W-:Y:S01]  /*e190*/  ISETP.GT.AND P0, PT, R4, 0x69, P0 ;  /* 0x000000690400780c */ /* 0x000fe20000704270 */
[----:B0-----:R-:W-:Y:S02]  /*e1a0*/  @P5 IMAD.MOV.U32 R6, RZ, RZ, R12 ;  /* 0x000000ffff065224 */ /* 0x001fe400078e000c */
[----:B------:R-:W-:-:S05]  /*e1b0*/  @P5 IMAD.MOV.U32 R7, RZ, RZ, R13 ;  /* 0x000000ffff075224 */ /* 0x000fca00078e000d */
[----:B------:R0:W-:Y:S01]  /*e1c0*/  @P5 STG.E.U16 desc[UR40][R6.64+0xc2], R35 ;  /* 0x0000c22306005986 */ /* 0x0001e2000c101528 */
[C---:B------:R-:W-:Y:S02]  /*e1d0*/  ISETP.GT.AND P5, PT, R4.reuse, 0x68, P3 ;  /* 0x000000680400780c */ /* 0x040fe40001fa4270 */
[----:B------:R-:W-:Y:S01]  /*e1e0*/  ISETP.GT.AND P3, PT, R4, 0x69, P3 ;  /* 0x000000690400780c */ /* 0x000fe20001f64270 */
[----:B0-----:R-:W-:Y:S02]  /*e1f0*/  @P4 IMAD.MOV.U32 R6, RZ, RZ, R204 ;  /* 0x000000ffff064224 */ /* 0x001fe400078e00cc */
[----:B------:R-:W-:-:S05]  /*e200*/  @P4 IMAD.MOV.U32 R7, RZ, RZ, R205 ;  /* 0x000000ffff074224 */ /* 0x000fca00078e00cd */
[----:B------:R0:W-:Y:S01]  /*e210*/  @P4 STG.E.U16 desc[UR40][R6.64+0xd0], R36 ;  /* 0x0000d02406004986 */ /* 0x0001e2000c101528 */
[----:B------:R-:W-:-:S03]  /*e220*/  ISETP.GT.AND P4, PT, R4, 0x60, P2 ;  /* 0x000000600400780c */ /* 0x000fc60001784270 */
[----:B------:R-:W-:Y:S01]  /*e230*/  @P0 STG.E.U16 desc[UR40][R204.64+0xd2], R37 ;  /* 0x0000d225cc000986 */ /* 0x000fe2000c101528 */
[----:B------:R-:W-:Y:S01]  /*e240*/  ISETP.GT.AND P0, PT, R4, 0x61, P2 ;  /* 0x000000610400780c */ /* 0x000fe20001704270 */
[----:B0-----:R-:W-:Y:S01]  /*e250*/  @P5 IMAD.MOV.U32 R6, RZ, RZ, R12 ;  /* 0x000000ffff065224 */ /* 0x001fe200078e000c */
[----:B------:R-:W-:-:S05]  /*e260*/  @P5 MOV R7, R13 ;  /* 0x0000000d00075202 */ /* 0x000fca0000000f00 */
[----:B------:R-:W-:Y:S01]  /*e270*/  @P5 STG.E.U16 desc[UR40][R6.64+0xd0], R38 ;  /* 0x0000d02606005986 */ /* 0x000fe2000c101528 */
[----:B------:R-:W-:-:S03]  /*e280*/  ISETP.GT.AND P5, PT, R4, 0x60, P1 ;  /* 0x000000600400780c */ /* 0x000fc60000fa4270 */
[----:B------:R-:W-:Y:S01]  /*e290*/  @P3 STG.E.U16 desc[UR40][R12.64+0xd2], R39 ;  /* 0x0000d2270c003986 */ /* 0x000fe2000c101528 */
[----:B------:R-:W-:-:S03]  /*e2a0*/  ISETP.GT.AND P3, PT, R4, 0x61, P1 ;  /* 0x000000610400780c */ /* 0x000fc60000f64270 */
[----:B------:R-:W-:Y:S01]  /*e2b0*/  @P4 STG.E.U16 desc[UR40][R2.64+0xc0], R24 ;  /* 0x0000c01802004986 */ /* 0x000fe2000c101528 */
[C---:B------:R-:W-:Y:S02]  /*e2c0*/  ISETP.GT.AND P4, PT, R4.reuse, 0x68, P1 ;  /* 0x000000680400780c */ /* 0x040fe40000f84270 */
[C---:B------:R-:W-:Y:S01]  /*e2d0*/  ISETP.GT.AND P1, PT, R4.reuse, 0x69, P1 ;  /* 0x000000690400780c */ /* 0x040fe20000f24270 */
[----:B------:R-:W-:Y:S01]  /*e2e0*/  @P0 STG.E.U16 desc[UR40][R2.64+0xc2], R25 ;  /* 0x0000c21902000986 */ /* 0x000fe2000c101528 */
[C---:B------:R-:W-:Y:S01]  /*e2f0*/  ISETP.GT.AND P0, PT, R4.reuse, 0x68, P2 ;  /* 0x000000680400780c */ /* 0x040fe20001704270 */
[----:B------:R-:W-:Y:S01]  /*e300*/  @P5 IMAD.MOV.U32 R5, RZ, RZ, R11 ;  /* 0x000000ffff055224 */ /* 0x000fe200078e000b */
[----:B------:R-:W-:Y:S01]  /*e310*/  ISETP.GT.AND P2, PT, R4, 0x69, P2 ;  /* 0x000000690400780c */ /* 0x000fe20001744270 */
[----:B------:R-:W-:-:S05]  /*e320*/  @P5 IMAD.MOV.U32 R4, RZ, RZ, R10 ;  /* 0x000000ffff045224 */ /* 0x000fca00078e000a */
[----:B------:R0:W-:Y:S02]  /*e330*/  @P5 STG.E.U16 desc[UR40][R4.64+0xc0], R26 ;  /* 0x0000c01a04005986 */ /* 0x0001e4000c101528 */
[----:B0-----:R-:W-:Y:S02]  /*e340*/  @P3 IMAD.MOV.U32 R4, RZ, RZ, R10 ;  /* 0x000000ffff043224 */ /* 0x001fe400078e000a */
[----:B------:R-:W-:-:S05]  /*e350*/  @P3 IMAD.MOV.U32 R5, RZ, RZ, R11 ;  /* 0x000000ffff053224 */ /* 0x000fca00078e000b */
[----:B------:R-:W-:Y:S04]  /*e360*/  @P3 STG.E.U16 desc[UR40][R4.64+0xc2], R27 ;  /* 0x0000c21b04003986 */ /* 0x000fe8000c101528 */
[----:B------:R-:W-:Y:S04]  /*e370*/  @P0 STG.E.U16 desc[UR40][R2.64+0xd0], R28 ;  /* 0x0000d01c02000986 */ /* 0x000fe8000c101528 */
[----:B------:R0:W-:Y:S02]  /*e380*/  @P2 STG.E.U16 desc[UR40][R2.64+0xd2], R29 ;  /* 0x0000d21d02002986 */ /* 0x0001e4000c101528 */
[----:B0-----:R-:W-:-:S02]  /*e390*/  @P4 IMAD.MOV.U32 R2, RZ, RZ, R10 ;  /* 0x000000ffff024224 */ /* 0x001fc400078e000a */
[----:B------:R-:W-:-:S05]  /*e3a0*/  @P4 IMAD.MOV.U32 R3, RZ, RZ, R11 ;  /* 0x000000ffff034224 */ /* 0x000fca00078e000b */
[----:B------:R0:W-:Y:S04]  /*e3b0*/  @P4 STG.E.U16 desc[UR40][R2.64+0xd0], R30 ;  /* 0x0000d01e02004986 */ /* 0x0001e8000c101528 */
[----:B------:R0:W-:Y:S02]  /*e3c0*/  @P1 STG.E.U16 desc[UR40][R10.64+0xd2], R31 ;  /* 0x0000d21f0a001986 */ /* 0x0001e4000c101528 */
.L_x_356:
[----:B------:R-:W-:Y:S05]  /*e3d0*/  BSYNC B0 ;  /* 0x0000000000007941 */ /* 0x000fea0003800000 */
.L_x_28:
[----:B------:R-:W-:Y:S01]  /*e3e0*/  ULDC UR4, c[0x0][0xc] ;  /* 0x0000030000047ab9 */ /* 0x000fe20000000800 */
[----:B------:R-:W-:Y:S01]  /*e3f0*/  ULDC UR5, c[0x0][0x10] ;  /* 0x0000040000057ab9 */ /* 0x000fe20000000800 */
[----:B0-----:R-:W0:Y:S01]  /*e400*/  LDC R3, c[0x0][0x14] ;  /* 0x00000500ff037b82 */ /* 0x001e220000000800 */
[----:B------:R-:W-:Y:S01]  /*e410*/  UIMAD.WIDE.U32 UR4, UR4, UR5, URZ ;  /* 0x00000005040472a5 */ /* 0x000fe2000f8e003f */
[----:B------:R-:W-:Y:S01]  /*e420*/  MOV R19, R17 ;  /* 0x0000001100137202 */ /* 0x000fe20000000f00 */
[----:B------:R-:W-:Y:S01]  /*e430*/  IMAD.MOV.U32 R2, RZ, RZ, -0x1 ;  /* 0xffffffffff027424 */ /* 0x000fe200078e00ff */
[----:B------:R-:W-:-:S03]  /*e440*/  PRMT R0, RZ, 0x7610, R0 ;  /* 0x00007610ff007816 */ /* 0x000fc60000000000 */
[----:B0-----:R-:W-:-:S04]  /*e450*/  IMAD.WIDE.U32 R18, R3, UR4, R18 ;  /* 0x0000000403127c25 */ /* 0x001fc8000f8e0012 */
[----:B------:R-:W-:Y:S01]  /*e460*/  IMAD R3, R3, UR5, RZ ;  /* 0x0000000503037c24 */ /* 0x000fe2000f8e02ff */
[----:B------:R-:W-:Y:S02]  /*e470*/  ULDC.64 UR4, c[0x0][0x650] ;  /* 0x0001940000047ab9 */ /* 0x000fe40000000a00 */
[----:B------:R-:W-:Y:S01]  /*e480*/  ISETP.GE.U32.AND P0, PT, R18, UR4, PT ;  /* 0x0000000412007c0c */ /* 0x000fe2000bf06070 */
[----:B------:R-:W-:Y:S02]  /*e490*/  IMAD.IADD R17, R19, 0x1, R3 ;  /* 0x0000000113117824 */ /* 0x000fe400078e0203 */
[----:B------:R-:W-:-:S03]  /*e4a0*/  IMAD.MOV.U32 R19, RZ, RZ, -0x1 ;  /* 0xffffffffff137424 */ /* 0x000fc600078e00ff */
[----:B------:R-:W-:-:S13]  /*e4b0*/  ISETP.GE.U32.AND.EX P0, PT, R17, UR5, PT, P0 ;  /* 0x0000000511007c0c */ /* 0x000fda000bf06100 */
[----:B------:R-:W-:Y:S05]  /*e4c0*/  @P0 BRA `(.L_x_357) ;  /* 0x0000000400700947 */ /* 0x000fea0003800000 */
[----:B------:R-:W0:Y:S01]  /*e4d0*/  S2R R10, SR_CTAID.X ;  /* 0x00000000000a7919 */ /* 0x000e220000002500 */
[----:B------:R-:W1:Y:S01]  /*e4e0*/  LDC.64 R8, c[0x0][0x628] ;  /* 0x00018a00ff087b82 */ /* 0x000e620000000a00 */
[----:B------:R-:W-:Y:S01]  /*e4f0*/  ULDC UR4, c[0x0][0x150] ;  /* 0x0000540000047ab9 */ /* 0x000fe20000000800 */
[----:B------:R-:W-:Y:S01]  /*e500*/  IMAD.MOV.U32 R6, RZ, RZ, R18 ;  /* 0x000000ffff067224 */ /* 0x000fe200078e0012 */
[----:B------:R-:W0:Y:S01]  /*e510*/  S2R R20, SR_CTAID.Y ;  /* 0x0000000000147919 */ /* 0x000e220000002600 */
[----:B------:R-:W-:-:S04]  /*e520*/  IMAD.MOV.U32 R7, RZ, RZ, R17 ;  /* 0x000000ffff077224 */ /* 0x000fc800078e0011 */
[----:B---34-:R-:W3:Y:S08]  /*e530*/  LDC R15, c[0x0][0x144] ;  /* 0x00005100ff0f7b82 */ /* 0x018ef00000000800 */
[----:B------:R-:W4:Y:S08]  /*e540*/  LDC R0, c[0x0][0x630] ;  /* 0x00018c00ff007b82 */ /* 0x000f300000000800 */
[----:B------:R-:W2:Y:S01]  /*e550*/  LDC.64 R12, c[0x0][0x620] ;  /* 0x00018800ff0c7b82 */ /* 0x000ea20000000a00 */
[----:B-1----:R-:W-:-:S04]  /*e560*/  ISETP.NE.U32.AND P0, PT, R8, RZ, PT ;  /* 0x000000ff0800720c */ /* 0x002fc80003f05070 */
[----:B------:R-:W-:Y:S02]  /*e570*/  ISETP.NE.AND.EX P0, PT, R9, RZ, PT, P0 ;  /* 0x000000ff0900720c */ /* 0x000fe40003f05300 */
[----:B0-----:R-:W-:-:S05]  /*e580*/  I2FP.F32.U32 R2, R10 ;  /* 0x0000000a00027245 */ /* 0x001fca0000201000 */
[----:B------:R-:W-:-:S04]  /*e590*/  FMUL R2, R2, UR4 ;  /* 0x0000000402027c20 */ /* 0x000fc80008400000 */
[----:B------:R0:W1:Y:S02]  /*e5a0*/  F2I.U32.TRUNC.NTZ R14, R2 ;  /* 0x00000002000e7305 */ /* 0x000064000020f000 */
[----:B---34-:R-:W-:Y:S05]  /*e5b0*/  @!P0 BRA `(.L_x_358) ;  /* 0x0000000000288947 */ /* 0x018fea0003800000 */
[----:B------:R-:W3:Y:S02]  /*e5c0*/  LDC R3, c[0x0][0x634] ;  /* 0x00018d00ff037b82 */ /* 0x000ee40000000800 */
[----:B---3--:R-:W-:-:S05]  /*e5d0*/  IADD3 R7, P0, R18, R3, RZ ;  /* 0x0000000312077210 */ /* 0x008fca0007f1e0ff */
[----:B------:R-:W-:-:S04]  /*e5e0*/  IMAD.X R11, RZ, RZ, R17, P0 ;  /* 0x000000ffff0b7224 */ /* 0x000fc800000e0611 */
[----:B0-----:R-:W-:-:S04]  /*e5f0*/  IMAD.WIDE.U32 R2, R11, R8, RZ ;  /* 0x000000080b027225 */ /* 0x001fc800078e00ff */
[----:B------:R-:W-:-:S04]  /*e600*/  IMAD.WIDE.U32 R4, P0, R7, R9, R2 ;  /* 0x0000000907047225 */ /* 0x000fc80007800002 */
[----:B------:R-:W-:Y:S01]  /*e610*/  IMAD.WIDE.U32 R2, R7, R8, RZ ;  /* 0x0000000807027225 */ /* 0x000fe200078e00ff */
[----:B------:R-:W-:-:S03]  /*e620*/  IADD3.X R7, RZ, RZ, RZ, P0, !PT ;  /* 0x000000ffff077210 */ /* 0x000fc600007fe4ff */
[----:B------:R-:W-:Y:S01]  /*e630*/  IMAD.MOV.U32 R6, RZ, RZ, R5 ;  /* 0x000000ffff067224 */ /* 0x000fe200078e0005 */
[----:B------:R-:W-:-:S05]  /*e640*/  IADD3 RZ, P0, R3, R4, RZ ;  /* 0x0000000403ff7210 */ /* 0x000fca0007f1e0ff */
[----:B------:R-:W-:-:S08]  /*e650*/  IMAD.WIDE.U32.X R6, R11, R9, R6, P0 ;  /* 0x000000090b067225 */ /* 0x000fd000000e0406 */
.L_x_358:
[----:B------:R-:W3:Y:S01]  /*e660*/  LDC.64 R24, c[0x0][0x640] ;  /* 0x00019000ff187b82 */ /* 0x000ee20000000a00 */
[-C--:B------:R-:W-:Y:S01]  /*e670*/  SHF.R.U64 R11, R6, R0.reuse, R7 ;  /* 0x00000000060b7219 */ /* 0x080fe20000001207 */
[----:B------:R-:W-:Y:S01]  /*e680*/  IMAD.MOV.U32 R19, RZ, RZ, R17 ;  /* 0x000000ffff137224 */ /* 0x000fe200078e0011 */
[----:B------:R-:W-:Y:S01]  /*e690*/  SHF.R.U32.HI R0, RZ, R0, R7 ;  /* 0x00000000ff007219 */ /* 0x000fe20000011607 */
[----:B-1----:R-:W-:Y:S01]  /*e6a0*/  IMAD.MOV R14, RZ, RZ, -R14 ;  /* 0x000000ffff0e7224 */ /* 0x002fe200078e0a0e */
[----:B------:R-:W-:Y:S01]  /*e6b0*/  IADD3 R5, P0, RZ, -R11, RZ ;  /* 0x8000000bff057210 */ /* 0x000fe20007f1e0ff */
[----:B------:R-:W-:Y:S01]  /*e6c0*/  ULDC UR4, c[0x0][0x154] ;  /* 0x0000550000047ab9 */ /* 0x000fe20000000800 */
[----:B------:R-:W-:Y:S01]  /*e6d0*/  MOV R7, 0x1 ;  /* 0x0000000100077802 */ /* 0x000fe20000000f00 */
[----:B------:R-:W1:Y:S02]  /*e6e0*/  LDC R4, c[0x0][0x618] ;  /* 0x00018600ff047b82 */ /* 0x000e640000000800 */
[----:B------:R-:W-:-:S04]  /*e6f0*/  IMAD.X R3, RZ, RZ, ~R0, P0 ;  /* 0x000000ffff037224 */ /* 0x000fc800000e0e00 */
[-C--:B--2---:R-:W-:Y:S02]  /*e700*/  IMAD R0, R3, R12.reuse, RZ ;  /* 0x0000000c03007224 */ /* 0x084fe400078e02ff */
[----:B------:R-:W2:Y:S01]  /*e710*/  LDC R6, c[0x0][0x608] ;  /* 0x00018200ff067b82 */ /* 0x000ea20000000800 */
[----:B0-----:R-:W-:-:S04]  /*e720*/  IMAD.WIDE.U32 R2, R5, R12, R18 ;  /* 0x0000000c05027225 */ /* 0x001fc800078e0012 */
[----:B------:R-:W-:Y:S01]  /*e730*/  IMAD R5, R5, R13, R0 ;  /* 0x0000000d05057224 */ /* 0x000fe200078e0200 */
[----:B------:R-:W-:Y:S01]  /*e740*/  I2FP.F32.U32 R0, R20 ;  /* 0x0000001400007245 */ /* 0x000fe20000201000 */
[----:B------:R-:W-:Y:S01]  /*e750*/  IMAD R19, R15, R14, R10 ;  /* 0x0000000e0f137224 */ /* 0x000fe200078e020a */
[----:B------:R-:W0:Y:S01]  /*e760*/  LDC R22, c[0x0][0x658] ;  /* 0x00019600ff167b82 */ /* 0x000e220000000800 */
[----:B------:R-:W-:Y:S01]  /*e770*/  IMAD.IADD R3, R3, 0x1, R5 ;  /* 0x0000000103037824 */ /* 0x000fe200078e0205 */
[----:B---3--:R-:W-:Y:S01]  /*e780*/  ISETP.NE.U32.AND P0, PT, R24, RZ, PT ;  /* 0x000000ff1800720c */ /* 0x008fe20003f05070 */
[----:B------:R-:W-:Y:S01]  /*e790*/  FMUL R0, R0, UR4 ;  /* 0x0000000400007c20 */ /* 0x000fe20008400000 */
[----:B------:R-:W-:Y:S02]  /*e7a0*/  IMAD.MOV.U32 R5, RZ, RZ, -0x1 ;  /* 0xffffffffff057424 */ /* 0x000fe400078e00ff */
[----:B------:R-:W-:Y:S01]  /*e7b0*/  ISETP.NE.AND.EX P0, PT, R25, RZ, PT, P0 ;  /* 0x000000ff1900720c */ /* 0x000fe20003f05300 */
[----:B------:R3:W4:Y:S01]  /*e7c0*/  F2I.U32.TRUNC.NTZ R12, R0 ;  /* 0x00000000000c7305 */ /* 0x000722000020f000 */
[----:B------:R-:W3:Y:S01]  /*e7d0*/  LDC R15, c[0x0][0x148] ;  /* 0x00005200ff0f7b82 */ /* 0x000ee20000000800 */
[----:B-1----:R-:W-:-:S02]  /*e7e0*/  SHF.R.U64 R10, R2, R4, R3 ;  /* 0x00000004020a7219 */ /* 0x002fc40000001203 */
[----:B------:R-:W-:-:S05]  /*e7f0*/  SHF.R.U32.HI R3, RZ, R4, R3 ;  /* 0x00000004ff037219 */ /* 0x000fca0000011603 */
[----:B------:R-:W1:Y:S01]  /*e800*/  LDC R14, c[0x0][0x600] ;  /* 0x00018000ff0e7b82 */ /* 0x000e620000000800 */
[-CC-:B--2---:R-:W-:Y:S02]  /*e810*/  SHF.R.U64 R8, R10, R6.reuse, R3.reuse ;  /* 0x000000060a087219 */ /* 0x184fe40000001203 */
[----:B------:R-:W-:-:S05]  /*e820*/  SHF.R.U32.HI R3, RZ, R6, R3 ;  /* 0x00000006ff037219 */ /* 0x000fca0000011603 */
[----:B------:R-:W2:Y:S01]  /*e830*/  LDC R26, c[0x0][0x648] ;  /* 0x00019200ff1a7b82 */ /* 0x000ea20000000800 */
[-CC-:B0-----:R-:W-:Y:S02]  /*e840*/  SHF.R.U64 R13, R8, R22.reuse, R3.reuse ;  /* 0x00000016080d7219 */ /* 0x181fe40000001203 */
[-C--:B------:R-:W-:Y:S02]  /*e850*/  SHF.L.U32 R5, R5, R22.reuse, RZ ;  /* 0x0000001605057219 */ /* 0x080fe400000006ff */
[-C--:B------:R-:W-:Y:S01]  /*e860*/  SHF.R.U32.HI R3, RZ, R22.reuse, R3 ;  /* 0x00000016ff037219 */ /* 0x080fe20000011603 */
[----:B------:R-:W-:Y:S01]  /*e870*/  IMAD.MOV.U32 R2, RZ, RZ, R13 ;  /* 0x000000ffff027224 */ /* 0x000fe200078e000d */
[----:B------:R-:W-:Y:S01]  /*e880*/  SHF.L.U32 R22, R7, R22, RZ ;  /* 0x0000001607167219 */ /* 0x000fe200000006ff */
[----:B------:R-:W0:Y:S01]  /*e890*/  LDC R27, c[0x0][0x638] ;  /* 0x00018e00ff1b7b82 */ /* 0x000e220000000800 */
[----:B------:R-:W-:-:S07]  /*e8a0*/  LOP3.LUT R21, RZ, R5, RZ, 0x33, !PT ;  /* 0x00000005ff157212 */ /* 0x000fce00078e33ff */
[----:B------:R-:W0:Y:S01]  /*e8b0*/  LDC R28, c[0x0][0x610] ;  /* 0x00018400ff1c7b82 */ /* 0x000e220000000800 */
[----:B----4-:R-:W-:Y:S05]  /*e8c0*/  @!P0 BRA `(.L_x_359) ;  /* 0x0000000000288947 */ /* 0x010fea0003800000 */
[----:B---3--:R-:W3:Y:S02]  /*e8d0*/  LDC R0, c[0x0][0x64c] ;  /* 0x00019300ff007b82 */ /* 0x008ee40000000800 */
        /* <DEDUP_REMOVED lines=9> */
.L_x_359:
[----:B------:R-:W4:Y:S01]  /*e970*/  LDC R4, c[0x0][0x65c] ;  /* 0x00019700ff047b82 */ /* 0x000f220000000800 */
[----:B--23--:R-:W-:Y:S01]  /*e980*/  SHF.R.U64 R0, R2, R26, R3 ;  /* 0x0000001a02007219 */ /* 0x00cfe20000001203 */
[----:B-1----:R-:W-:Y:S01]  /*e990*/  VIADD R5, R14, 0xffffffff ;  /* 0xffffffff0e057836 */ /* 0x002fe20000000000 */
[----:B------:R-:W-:Y:S01]  /*e9a0*/  LOP3.LUT R3, R8, R21, RZ, 0xc0, !PT ;  /* 0x0000001508037212 */ /* 0x000fe200078ec0ff */
[----:B------:R-:W-:Y:S01]  /*e9b0*/  IMAD.MOV R12, RZ, RZ, -R12 ;  /* 0x000000ffff0c7224 */ /* 0x000fe200078e0a0c */
[----:B------:R-:W-:-:S03]  /*e9c0*/  IADD3 R2, -R0, RZ, RZ ;  /* 0x000000ff00027210 */ /* 0x000fc60007ffe1ff */
[----:B------:R-:W-:Y:S01]  /*e9d0*/  IMAD R22, R22, R0, R3 ;  /* 0x0000000016167224 */ /* 0x000fe200078e0203 */
[----:B------:R-:W-:Y:S01]  /*e9e0*/  LOP3.LUT R3, R10, R5, RZ, 0xc0, !PT ;  /* 0x000000050a037212 */ /* 0x000fe200078ec0ff */
[----:B0-----:R-:W-:Y:S02]  /*e9f0*/  IMAD R0, R2, R27, R13 ;  /* 0x0000001b02007224 */ /* 0x001fe400078e020d */
[----:B------:R-:W-:Y:S02]  /*ea00*/  IMAD.MOV.U32 R2, RZ, RZ, 0x1 ;  /* 0x00000001ff027424 */ /* 0x000fe400078e00ff */
[----:B------:R-:W-:-:S03]  /*ea10*/  IMAD R3, R0, R14, R3 ;  /* 0x0000000e00037224 */ /* 0x000fc600078e0203 */
[----:B------:R-:W-:Y:S01]  /*ea20*/  PRMT R0, R2, 0x7610, R0 ;  /* 0x0000761002007816 */ /* 0x000fe20000000000 */
[----:B------:R-:W-:Y:S01]  /*ea30*/  IMAD.MOV.U32 R2, RZ, RZ, R11 ;  /* 0x000000ffff027224 */ /* 0x000fe200078e000b */
[----:B----4-:R-:W-:-:S13]  /*ea40*/  ISETP.NE.AND P0, PT, R4, 0x1, PT ;  /* 0x000000010400780c */ /* 0x010fda0003f05270 */
[----:B------:R-:W-:-:S04]  /*ea50*/  @P0 IMAD R19, R15, R12, R20 ;  /* 0x0000000c0f130224 */ /* 0x000fc800078e0214 */
[----:B------:R-:W-:-:S05]  /*ea60*/  IMAD R22, R22, R28, R19 ;  /* 0x0000001c16167224 */ /* 0x000fca00078e0213 */
[----:B------:R-:W-:Y:S02]  /*ea70*/  SEL R19, R3, R22, !P0 ;  /* 0x0000001603137207 */ /* 0x000fe40004000000 */
[----:B------:R-:W-:-:S07]  /*ea80*/  SEL R22, R22, R3, !P0 ;  /* 0x0000000316167207 */ /* 0x000fce0004000000 */
.L_x_357:
[----:B------:R-:W-:-:S13]  /*ea90*/  LOP3.LUT P0, RZ, R0, 0xff, RZ, 0xc0, !PT ;  /* 0x000000ff00ff7812 */ /* 0x000fda000780c0ff */
[----:B------:R-:W-:Y:S05]  /*eaa0*/  @P0 BRA `(.L_x_360) ;  /* 0xffffff24003c0947 */ /* 0x000fea000383ffff */
[----:B------:R-:W-:Y:S05]  /*eab0*/  EXIT ;  /* 0x000000000000794d */ /* 0x000fea0003800000 */
.L_x_3:
[----:B0-----:R-:W-:Y:S01]  /*eac0*/  ULDC.64 UR4, c[0x0][0x650] ;  /* 0x0001940000047ab9 */ /* 0x001fe20000000a00 */
        /* <DEDUP_REMOVED lines=8> */
[----:B------:R-:W-:Y:S01]  /*eb50*/  IMAD.MOV.U32 R10, RZ, RZ, R18 ;  /* 0x000000ffff0a7224 */ /* 0x000fe200078e0012 */
[----:B------:R-:W-:-:S06]  /*eb60*/  MOV R11, R17 ;  /* 0x00000011000b7202 */ /* 0x000fcc0000000f00 */
[----:B------:R-:W1:Y:S08]  /*eb70*/  LDC R2, c[0x0][0x630] ;  /* 0x00018c00ff027b82 */ /* 0x000e700000000800 */
[----:B------:R-:W2:Y:S01]  /*eb80*/  LDC.64 R20, c[0x0][0x620] ;  /* 0x00018800ff147b82 */ /* 0x000ea20000000a00 */
[----:B0-----:R-:W-:-:S04]  /*eb90*/  ISETP.NE.U32.AND P0, PT, R12, RZ, PT ;  /* 0x000000ff0c00720c */ /* 0x001fc80003f05070 */
[----:B------:R-:W-:-:S13]  /*eba0*/  ISETP.NE.AND.EX P0, PT, R13, RZ, PT, P0 ;  /* 0x000000ff0d00720c */ /* 0x000fda0003f05300 */
[----:B-12---:R-:W-:Y:S05]  /*ebb0*/  @!P0 BRA `(.L_x_362) ;  /* 0x0000000000288947 */ /* 0x006fea0003800000 */
[----:B------:R-:W0:Y:S02]  /*ebc0*/  LDC R7, c[0x0][0x634] ;  /* 0x00018d00ff077b82 */ /* 0x000e240000000800 */
[----:B0-----:R-:W-:-:S05]  /*ebd0*/  IADD3 R11, P0, R18, R7, RZ ;  /* 0x00000007120b7210 */ /* 0x001fca0007f1e0ff */
        /* <DEDUP_REMOVED lines=8> */
.L_x_362:
[--C-:B------:R-:W-:Y:S01]  /*ec60*/  SHF.R.U64 R12, R10, R2, R11.reuse ;  /* 0x000000020a0c7219 */ /* 0x100fe2000000120b */
[----:B------:R-:W0:Y:S01]  /*ec70*/  LDC R8, c[0x0][0x618] ;  /* 0x00018600ff087b82 */ /* 0x000e220000000800 */
[----:B------:R-:W-:Y:S01]  /*ec80*/  I2FP.F32.U32 R6, R4 ;  /* 0x0000000400067245 */ /* 0x000fe20000201000 */
[----:B------:R-:W-:Y:S01]  /*ec90*/  ULDC UR4, c[0x0][0x150] ;  /* 0x0000540000047ab9 */ /* 0x000fe20000000800 */
[----:B------:R-:W-:Y:S01]  /*eca0*/  SHF.R.U32.HI R2, RZ, R2, R11 ;  /* 0x00000002ff027219 */ /* 0x000fe2000001160b */
[----:B------:R-:W-:Y:S01]  /*ecb0*/  IMAD.MOV.U32 R19, RZ, RZ, R17 ;  /* 0x000000ffff137224 */ /* 0x000fe200078e0011 */
[----:B------:R-:W-:Y:S01]  /*ecc0*/  IADD3 R5, P0, RZ, -R12, RZ ;  /* 0x8000000cff057210 */ /* 0x000fe20007f1e0ff */
[----:B------:R-:W-:Y:S01]  /*ecd0*/  FMUL R11, R6, UR4 ;  /* 0x00000004060b7c20 */ /* 0x000fe20008400000 */
[----:B------:R-:W-:Y:S01]  /*ece0*/  ULDC UR4, c[0x0][0x154] ;  /* 0x0000550000047ab9 */ /* 0x000fe20000000800 */
[----:B------:R-:W1:Y:S02]  /*ecf0*/  LDC.64 R24, c[0x0][0x640] ;  /* 0x00019000ff187b82 */ /* 0x000e640000000a00 */
[----:B------:R-:W-:-:S02]  /*ed00*/  IMAD.X R9, RZ, RZ, ~R2, P0 ;  /* 0x000000ffff097224 */ /* 0x000fc400000e0e02 */
[----:B------:R-:W2:Y:S01]  /*ed10*/  F2I.U32.TRUNC.NTZ R11, R11 ;  /* 0x0000000b000b7305 */ /* 0x000ea2000020f000 */
[----:B------:R-:W-:-:S03]  /*ed20*/  IMAD.WIDE.U32 R6, R5, R20, R18 ;  /* 0x0000001405067225 */ /* 0x000fc600078e0012 */
[----:B------:R-:W3:Y:S01]  /*ed30*/  LDC R13, c[0x0][0x144] ;  /* 0x00005100ff0d7b82 */ /* 0x000ee20000000800 */
[----:B------:R-:W-:-:S04]  /*ed40*/  IMAD R2, R9, R20, RZ ;  /* 0x0000001409027224 */ /* 0x000fc800078e02ff */
[----:B------:R-:W-:-:S03]  /*ed50*/  IMAD R5, R5, R21, R2 ;  /* 0x0000001505057224 */ /* 0x000fc600078e0202 */
[----:B------:R-:W4:Y:S01]  /*ed60*/  LDC R14, c[0x0][0x608] ;  /* 0x00018200ff0e7b82 */ /* 0x000f220000000800 */
[----:B------:R-:W-:Y:S01]  /*ed70*/  IMAD.IADD R5, R7, 0x1, R5 ;  /* 0x0000000107057824 */ /* 0x000fe200078e0205 */
[----:B--2---:R-:W-:-:S04]  /*ed80*/  IADD3 R2, -R11, RZ, RZ ;  /* 0x000000ff0b027210 */ /* 0x004fc80007ffe1ff */
[-CC-:B0-----:R-:W-:Y:S02]  /*ed90*/  SHF.R.U64 R10, R6, R8.reuse, R5.reuse ;  /* 0x00000008060a7219 */ /* 0x181fe40000001205 */
[----:B------:R-:W0:Y:S01]  /*eda0*/  LDC R9, c[0x0][0x658] ;  /* 0x00019600ff097b82 */ /* 0x000e220000000800 */
[----:B------:R-:W-:Y:S02]  /*edb0*/  I2FP.F32.U32 R6, R3 ;  /* 0x0000000300067245 */ /* 0x000fe40000201000 */
[----:B-1----:R-:W-:Y:S02]  /*edc0*/  ISETP.NE.U32.AND P0, PT, R24, RZ, PT ;  /* 0x000000ff1800720c */ /* 0x002fe40003f05070 */
[----:B------:R-:W-:Y:S01]  /*edd0*/  SHF.R.U32.HI R5, RZ, R8, R5 ;  /* 0x00000008ff057219 */ /* 0x000fe20000011605 */
[----:B------:R-:W-:Y:S01]  /*ede0*/  FMUL R6, R6, UR4 ;  /* 0x0000000406067c20 */ /* 0x000fe20008400000 */
[----:B------:R-:W-:Y:S01]  /*edf0*/  ISETP.NE.AND.EX P0, PT, R25, RZ, PT, P0 ;  /* 0x000000ff1900720c */ /* 0x000fe20003f05300 */
[----:B------:R-:W1:Y:S01]  /*ee00*/  LDC R20, c[0x0][0x148] ;  /* 0x00005200ff147b82 */ /* 0x000e620000000800 */
[----:B---3--:R-:W-:-:S02]  /*ee10*/  IMAD R22, R13, R2, R4 ;  /* 0x000000020d167224 */ /* 0x008fc400078e0204 */
[----:B------:R-:W-:Y:S02]  /*ee20*/  IMAD.MOV.U32 R8, RZ, RZ, -0x1 ;  /* 0xffffffffff087424 */ /* 0x000fe400078e00ff */
[----:B------:R-:W-:-:S03]  /*ee30*/  IMAD.MOV.U32 R4, RZ, RZ, 0x1 ;  /* 0x00000001ff047424 */ /* 0x000fc600078e00ff */
[----:B------:R-:W2:Y:S01]  /*ee40*/  LDC R19, c[0x0][0x600] ;  /* 0x00018000ff137b82 */ /* 0x000ea20000000800 */
[-CC-:B----4-:R-:W-:Y:S02]  /*ee50*/  SHF.R.U64 R13, R10, R14.reuse, R5.reuse ;  /* 0x0000000e0a0d7219 */ /* 0x190fe40000001205 */
[----:B------:R-:W-:Y:S02]  /*ee60*/  SHF.R.U32.HI R2, RZ, R14, R5 ;  /* 0x0000000eff027219 */ /* 0x000fe40000011605 */
[----:B------:R3:W4:Y:S03]  /*ee70*/  F2I.U32.TRUNC.NTZ R14, R6 ;  /* 0x00000006000e7305 */ /* 0x000726000020f000 */
[----:B------:R-:W1:Y:S01]  /*ee80*/  LDC R21, c[0x0][0x648] ;  /* 0x00019200ff157b82 */ /* 0x000e620000000800 */
[-C--:B0-----:R-:W-:Y:S02]  /*ee90*/  SHF.R.U64 R15, R13, R9.reuse, R2 ;  /* 0x000000090d0f7219 */ /* 0x081fe40000001202 */
[----:B------:R-:W-:-:S02]  /*eea0*/  SHF.L.U32 R8, R8, R9, RZ ;  /* 0x0000000908087219 */ /* 0x000fc400000006ff */
[-C--:B------:R-:W-:Y:S01]  /*eeb0*/  SHF.L.U32 R26, R4, R9.reuse, RZ ;  /* 0x00000009041a7219 */ /* 0x080fe200000006ff */
[----:B------:R-:W-:Y:S01]  /*eec0*/  IMAD.MOV.U32 R4, RZ, RZ, R15 ;  /* 0x000000ffff047224 */ /* 0x000fe200078e000f */
[----:B------:R-:W-:Y:S01]  /*eed0*/  SHF.R.U32.HI R5, RZ, R9, R2 ;  /* 0x00000009ff057219 */ /* 0x000fe20000011602 */
[----:B------:R-:W0:Y:S01]  /*eee0*/  LDC R23, c[0x0][0x638] ;  /* 0x00018e00ff177b82 */ /* 0x000e220000000800 */
[----:B------:R-:W-:-:S07]  /*eef0*/  LOP3.LUT R28, RZ, R8, RZ, 0x33, !PT ;  /* 0x00000008ff1c7212 */ /* 0x000fce00078e33ff */
[----:B------:R-:W0:Y:S01]  /*ef00*/  LDC R27, c[0x0][0x610] ;  /* 0x00018400ff1b7b82 */ /* 0x000e220000000800 */
        /* <DEDUP_REMOVED lines=11> */
.L_x_363:
[----:B------:R-:W3:Y:S01]  /*efc0*/  LDC R2, c[0x0][0x65c] ;  /* 0x00019700ff027b82 */ /* 0x000ee20000000800 */
[----:B-1----:R-:W-:Y:S01]  /*efd0*/  SHF.R.U64 R5, R4, R21, R5 ;  /* 0x0000001504057219 */ /* 0x002fe20000001205 */
[----:B--2---:R-:W-:Y:S01]  /*efe0*/  VIADD R9, R19, 0xffffffff ;  /* 0xffffffff13097836 */ /* 0x004fe20000000000 */
[----:B------:R-:W-:Y:S01]  /*eff0*/  IADD3 R14, -R14, RZ, RZ ;  /* 0x000000ff0e0e7210 */ /* 0x000fe20007ffe1ff */
[----:B------:R-:W-:Y:S02]  /*f000*/  IMAD.MOV.U32 R6, RZ, RZ, R12 ;  /* 0x000000ffff067224 */ /* 0x000fe400078e000c */
[----:B------:R-:W-:Y:S01]  /*f010*/  IMAD.MOV R4, RZ, RZ, -R5 ;  /* 0x000000ffff047224 */ /* 0x000fe200078e0a05 */
[----:B---3--:R-:W-:Y:S02]  /*f020*/  ISETP.NE.AND P0, PT, R2, 0x1, PT ;  /* 0x000000010200780c */ /* 0x008fe40003f05270 */
[----:B------:R-:W-:-:S05]  /*f030*/  LOP3.LUT R2, R13, R28, RZ, 0xc0, !PT ;  /* 0x0000001c0d027212 */ /* 0x000fca00078ec0ff */
[----:B------:R-:W-:Y:S02]  /*f040*/  IMAD R7, R26, R5, R2 ;  /* 0x000000051a077224 */ /* 0x000fe400078e0202 */
[----:B0-----:R-:W-:Y:S02]  /*f050*/  IMAD R2, R4, R23, R15 ;  /* 0x0000001704027224 */ /* 0x001fe400078e020f */
[----:B------:R-:W-:Y:S02]  /*f060*/  IMAD.MOV.U32 R5, RZ, RZ, 0x1 ;  /* 0x00000001ff057424 */ /* 0x000fe400078e00ff */
[----:B------:R-:W-:Y:S01]  /*f070*/  @P0 IMAD R22, R20, R14, R3 ;  /* 0x0000000e14160224 */ /* 0x000fe200078e0203 */
[----:B------:R-:W-:-:S03]  /*f080*/  LOP3.LUT R3, R10, R9, RZ, 0xc0, !PT ;  /* 0x000000090a037212 */ /* 0x000fc600078ec0ff */
[----:B------:R-:W-:Y:S02]  /*f090*/  IMAD R7, R7, R27, R22 ;  /* 0x0000001b07077224 */ /* 0x000fe400078e0216 */
[----:B------:R-:W-:Y:S01]  /*f0a0*/  IMAD R4, R2, R19, R3 ;  /* 0x0000001302047224 */ /* 0x000fe200078e0203 */
[----:B------:R-:W-:-:S04]  /*f0b0*/  PRMT R2, R5, 0x7610, R2 ;  /* 0x0000761005027816 */ /* 0x000fc80000000002 */
[----:B------:R-:W-:Y:S02]  /*f0c0*/  SEL R13, R4, R7, !P0 ;  /* 0x00000007040d7207 */ /* 0x000fe40004000000 */
[----:B------:R-:W-:-:S07]  /*f0d0*/  SEL R7, R7, R4, !P0 ;  /* 0x0000000407077207 */ /* 0x000fce0004000000 */
.L_x_361:
[----:B------:R-:W-:-:S08]  /*f0e0*/  NOP ;  /* 0x0000000000007918 */ /* 0x000fd00000000000 */
[----:B------:R-:W0:-:S00]  /*f0f0*/  USETMAXREG.DEALLOC.CTAPOOL 0x28 ;  /* 0x00000028000079c8 */ /* 0x000e0000080e0500 */
[----:B0-----:R-:W-:-:S13]  /*f100*/  ISETP.NE.AND P0, PT, R0, RZ, PT ;  /* 0x000000ff0000720c */ /* 0x001fda0003f05270 */
[----:B------:R-:W-:Y:S05]  /*f110*/  @P0 EXIT ;  /* 0x000000000000094d */ /* 0x000fea0003800000 */
[----:B------:R-:W-:Y:S01]  /*f120*/  LOP3.LUT P0, RZ, R2, 0xff, RZ, 0xc0, !PT ;  /* 0x000000ff02ff7812 */ /* 0x000fe2000780c0ff */
[----:B------:R-:W-:Y:S02]  /*f130*/  IMAD.MOV.U32 R0, RZ, RZ, 0x1 ;  /* 0x00000001ff007424 */ /* 0x000fe400078e00ff */
[----:B------:R-:W-:-:S10]  /*f140*/  IMAD.MOV.U32 R11, RZ, RZ, RZ ;  /* 0x000000ffff0b7224 */ /* 0x000fd400078e00ff */
[----:B------:R-:W-:Y:S05]  /*f150*/  @!P0 BRA `(.L_x_364) ;  /* 0x0000000c004c8947 */ /* 0x000fea0003800000 */
[----:B------:R-:W0:Y:S01]  /*f160*/  LDC R0, c[0x0][0x28c] ;  /* 0x0000a300ff007b82 */ /* 0x000e220000000800 */
[----:B------:R-:W1:Y:S01]  /*f170*/  S2R R4, SR_TID.X ;  /* 0x0000000000047919 */ /* 0x000e620000002100 */
[----:B------:R-:W-:Y:S01]  /*f180*/  ULDC UR5, c[0x0][0x600] ;  /* 0x0001800000057ab9 */ /* 0x000fe20000000800 */
[----:B------:R-:W-:Y:S01]  /*f190*/  ULDC UR4, c[0x0][0xc] ;  /* 0x0000030000047ab9 */ /* 0x000fe20000000800 */
[----:B------:R-:W-:Y:S01]  /*f1a0*/  UIADD3 UR16, UR5, -0x1, URZ ;  /* 0xffffffff05107890 */ /* 0x000fe2000fffe03f */
[----:B------:R-:W-:Y:S01]  /*f1b0*/  BSSY B0, `(.L_x_364) ;  /* 0x00000cd000007945 */ /* 0x000fe20003800000 */
[----:B------:R-:W-:Y:S01]  /*f1c0*/  ULDC UR6, c[0x0][0x658] ;  /* 0x0001960000067ab9 */ /* 0x000fe20000000800 */
[----:B------:R-:W-:Y:S01]  /*f1d0*/  ULDC UR5, c[0x0][0x10] ;  /* 0x0000040000057ab9 */ /* 0x000fe20000000800 */
[----:B------:R-:W-:Y:S01]  /*f1e0*/  UMOV UR7, 0xffffffff ;  /* 0xffffffff00077882 */ /* 0x000fe20000000000 */
[----:B------:R-:W-:Y:S01]  /*f1f0*/  UMOV UR8, 0x1 ;  /* 0x0000000100087882 */ /* 0x000fe20000000000 */
[----:B------:R-:W-:Y:S01]  /*f200*/  UIMAD.WIDE.U32 UR4, UR4, UR5, URZ ;  /* 0x00000005040472a5 */ /* 0x000fe2000f8e003f */
[----:B------:R-:W-:Y:S01]  /*f210*/  IMAD.MOV.U32 R12, RZ, RZ, 0x1 ;  /* 0x00000001ff0c7424 */ /* 0x000fe200078e00ff */
[----:B------:R-:W-:Y:S01]  /*f220*/  USHF.L.U32 UR7, UR7, UR6, URZ ;  /* 0x0000000607077299 */ /* 0x000fe2000800063f */
[----:B------:R-:W-:Y:S01]  /*f230*/  LOP3.LUT R10, R16, 0x2, RZ, 0xfc, !PT ;  /* 0x00000002100a7812 */ /* 0x000fe200078efcff */
[----:B------:R-:W-:Y:S01]  /*f240*/  USHF.L.U32 UR18, UR8, UR6, URZ ;  /* 0x0000000608127299 */ /* 0x000fe2000800063f */
[----:B------:R-:W-:Y:S01]  /*f250*/  IMAD.MOV.U32 R11, RZ, RZ, RZ ;  /* 0x000000ffff0b7224 */ /* 0x000fe200078e00ff */
[----:B------:R-:W-:Y:S01]  /*f260*/  ULOP3.LUT UR17, URZ, UR7, URZ, 0x33, !UPT ;  /* 0x000000073f117292 */ /* 0x000fe2000f8e333f */
[----:B------:R-:W-:Y:S01]  /*f270*/  ULDC UR6, c[0x0][0x14] ;  /* 0x0000050000067ab9 */ /* 0x000fe20000000800 */
[----:B------:R-:W-:Y:S01]  /*f280*/  ULDC.64 UR22, c[0x0][0x198] ;  /* 0x0000660000167ab9 */ /* 0x000fe20000000a00 */
[----:B------:R-:W-:-:S02]  /*f290*/  UIMAD.WIDE.U32 UR20, UR4, UR6, URZ ;  /* 0x00000006041472a5 */ /* 0x000fc4000f8e003f */
[----:B------:R-:W-:Y:S01]  /*f2a0*/  UIMAD UR13, UR5, UR6, URZ ;  /* 0x00000006050d72a4 */ /* 0x000fe2000f8e023f */
[----:B0-----:R-:W-:-:S03]  /*f2b0*/  IADD3 R0, R0, 0x1f, RZ ;  /* 0x0000001f00007810 */ /* 0x001fc60007ffe0ff */
[----:B------:R-:W-:Y:S01]  /*f2c0*/  UIADD3 UR13, UR21, UR13, URZ ;  /* 0x0000000d150d7290 */ /* 0x000fe2000fffe03f */
[----:B------:R-:W-:-:S04]  /*f2d0*/  SHF.R.S32.HI R3, RZ, 0x1f, R0 ;  /* 0x0000001fff037819 */ /* 0x000fc80000011400 */
[----:B------:R-:W-:Y:S01]  /*f2e0*/  LEA.HI R3, R3, R0, RZ, 0x5 ;  /* 0x0000000003037211 */ /* 0x000fe200078f28ff */
[----:B------:R-:W-:Y:S01]  /*f2f0*/  IMAD.MOV.U32 R0, RZ, RZ, 0x1 ;  /* 0x00000001ff007424 */ /* 0x000fe200078e00ff */
[C---:B-1----:R-:W-:Y:S02]  /*f300*/  LOP3.LUT P2, RZ, R4.reuse, 0x7f, RZ, 0xc0, !PT ;  /* 0x0000007f04ff7812 */ /* 0x042fe4000784c0ff */
[----:B------:R-:W-:Y:S02]  /*f310*/  SHF.R.S32.HI R8, RZ, 0x5, R3 ;  /* 0x00000005ff087819 */ /* 0x000fe40000011403 */
[----:B------:R-:W-:-:S03]  /*f320*/  LOP3.LUT P0, RZ, R4, 0x1f, RZ, 0xc0, !PT ;  /* 0x0000001f04ff7812 */ /* 0x000fc6000780c0ff */
[----:B------:R-:W-:Y:S01]  /*f330*/  VIADD R9, R8, 0x1 ;  /* 0x0000000108097836 */ /* 0x000fe20000000000 */
[----:B------:R-:W-:-:S13]  /*f340*/  PLOP3.LUT P0, PT, P0, P2, PT, 0x8a, 0x0 ;  /* 0x000000000000781c */ /* 0x000fda0000705172 */
.L_x_376:
[----:B------:R-:W-:-:S03]  /*f350*/  UMOV UR4, 0xffffffff ;  /* 0xffffffff00047882 */ /* 0x000fc60000000000 */
[----:B------:R-:W-:Y:S05]  /*f360*/  BRA.DIV UR4, `(.L_x_365) ;  /* 0x0000001204207947 */ /* 0x000fea000b800000 */
[----:B------:R-:W-:-:S13]  /*f370*/  ELECT P6, URZ, PT ;  /* 0x00000000003f782f */ /* 0x000fda00038c0000 */
.L_x_390:
[----:B------:R-:W0:Y:S01]  /*f380*/  LDC R2, c[0x0][0x28c] ;  /* 0x0000a300ff027b82 */ /* 0x000e220000000800 */
[----:B------:R-:W-:Y:S01]  /*f390*/  BSSY B1, `(.L_x_366) ;  /* 0x0000037000017945 */ /* 0x000fe20003800000 */
[----:B0-----:R-:W-:-:S13]  /*f3a0*/  ISETP.LT.OR P6, PT, R2, 0x1, !P6 ;  /* 0x000000010200780c */ /* 0x001fda00077c1670 */
[----:B------:R-:W-:Y:S05]  /*f3b0*/  @P6 BRA `(.L_x_367) ;  /* 0x0000000000d06947 */ /* 0x000fea0003800000 */
[----:B------:R-:W-:Y:S01]  /*f3c0*/  IMAD R13, R13, 0x70, RZ ;  /* 0x000000700d0d7824 */ /* 0x000fe200078e02ff */
[----:B------:R-:W-:Y:S01]  /*f3d0*/  MOV R3, R0 ;  /* 0x0000000000037202 */ /* 0x000fe20000000f00 */
[----:B------:R-:W-:Y:S02]  /*f3e0*/  IMAD R15, R7, 0x180, RZ ;  /* 0x00000180070f7824 */ /* 0x000fe400078e02ff */
[----:B------:R-:W-:Y:S02]  /*f3f0*/  IMAD.MOV.U32 R20, RZ, RZ, RZ ;  /* 0x000000ffff147224 */ /* 0x000fe400078e00ff */
[----:B------:R-:W-:Y:S02]  /*f400*/  IMAD.MOV.U32 R2, RZ, RZ, R9 ;  /* 0x000000ffff027224 */ /* 0x000fe400078e0009 */
[----:B------:R-:W-:-:S07]  /*f410*/  IMAD.MOV.U32 R4, RZ, RZ, R11 ;  /* 0x000000ffff047224 */ /* 0x000fce00078e000b */
.L_x_371:
[----:B------:R-:W0:Y:S01]  /*f420*/  S2R R14, SR_CgaCtaId ;  /* 0x00000000000e7919 */ /* 0x000e220000008800 */
[----:B------:R-:W-:Y:S01]  /*f430*/  MOV R5, 0x400 ;  /* 0x0000040000057802 */ /* 0x000fe20000000f00 */
[----:B------:R-:W1:Y:S03]  /*f440*/  @!P2 LDC R7, c[0x0][0x500] ;  /* 0x00014000ff07ab82 */ /* 0x000e660000000800 */
[----:B0-----:R-:W-:Y:S02]  /*f450*/  LEA R19, R14, R5, 0x18 ;  /* 0x000000050e137211 */ /* 0x001fe400078ec0ff */
[----:B------:R-:W-:-:S03]  /*f460*/  SHF.L.U32 R5, R3, 0x1f, RZ ;  /* 0x0000001f03057819 */ /* 0x000fc600000006ff */
[----:B------:R-:W-:-:S04]  /*f470*/  IMAD R14, R4, 0x8, R19 ;  /* 0x00000008040e7824 */ /* 0x000fc800078e0213 */
[----:B------:R-:W0:Y:S02]  /*f480*/  SYNCS.PHASECHK.TRANS64.TRYWAIT P1, [R14+URZ+0x38], R5 ;  /* 0x000038050e0075a7 */ /* 0x000e24000802017f */
[----:B01----:R-:W-:Y:S05]  /*f490*/  @!P1 BRA `(.L_x_368) ;  /* 0x0000000c00f49947 */ /* 0x003fea0003800000 */
.L_x_391:
[----:B0-----:R-:W-:Y:S01]  /*f4a0*/  PRMT R5, R10, 0x9910, RZ ;  /* 0x000099100a057816 */ /* 0x001fe200000000ff */
[----:B------:R0:W-:Y:S03]  /*f4b0*/  @!P2 SYNCS.ARRIVE.TRANS64 RZ, [R14+URZ], R7 ;  /* 0x000000070effa9a7 */ /* 0x0001e6000800003f */
[----:B------:R-:W-:-:S13]  /*f4c0*/  ISETP.NE.AND P1, PT, R5, 0x2, PT ;  /* 0x000000020500780c */ /* 0x000fda0003f25270 */
[----:B0-----:R-:W-:Y:S05]  /*f4d0*/  @P1 BRA `(.L_x_369) ;  /* 0x0000000000041947 */ /* 0x001fea0003800000 */
[----:B------:R-:W-:Y:S01]  /*f4e0*/  BPT.TRAP 0x1 ;  /* 0x000000040000795c */ /* 0x000fe20000300000 */
.L_x_369:
[----:B------:R-:W-:Y:S05]  /*f4f0*/  @P0 BRA `(.L_x_370) ;  /* 0x0000000000040947 */ /* 0x000fea0003800000 */
[----:B------:R-:W-:Y:S01]  /*f500*/  BPT.TRAP 0x1 ;  /* 0x000000040000795c */ /* 0x000fe20000300000 */
.L_x_370:
[--C-:B------:R-:W-:Y:S01]  /*f510*/  IMAD R5, R4, 0x6000, R19.reuse ;  /* 0x0000600004057824 */ /* 0x100fe200078e0213 */
[----:B------:R-:W-:Y:S01]  /*f520*/  R2UR UR9, R14 ;  /* 0x000000000e0972ca */ /* 0x000fe200000e0000 */
[----:B------:R-:W-:Y:S01]  /*f530*/  IMAD R19, R4, 0x1c00, R19 ;  /* 0x00001c0004137824 */ /* 0x000fe200078e0213 */
[----:B------:R-:W-:Y:S01]  /*f540*/  UIADD3 UR4, UP0, UR22, 0xf0, URZ ;  /* 0x000000f016047890 */ /* 0x000fe2000ff1e03f */
[----:B------:R-:W-:Y:S01]  /*f550*/  VIADD R2, R2, 0xffffffff ;  /* 0xffffffff02027836 */ /* 0x000fe20000000000 */
[----:B------:R-:W-:Y:S01]  /*f560*/  R2UR UR5, R5 ;  /* 0x00000000050572ca */ /* 0x000fe200000e0000 */
[----:B------:R-:W-:Y:S01]  /*f570*/  UIADD3 UR24, UP1, UR22, 0x1f0, URZ ;  /* 0x000001f016187890 */ /* 0x000fe2000ff3e03f */
[----:B------:R-:W-:Y:S01]  /*f580*/  R2UR UR8, R19 ;  /* 0x00000000130872ca */ /* 0x000fe200000e0000 */
[----:B------:R-:W-:Y:S01]  /*f590*/  VIADD R4, R4, 0x1 ;  /* 0x0000000104047836 */ /* 0x000fe20000000000 */
[----:B------:R-:W-:Y:S01]  /*f5a0*/  R2UR UR11, R15 ;  /* 0x000000000f0b72ca */ /* 0x000fe200000e0000 */
[----:B------:R-:W-:Y:S01]  /*f5b0*/  UIADD3.X UR25, URZ, UR23, URZ, UP1, !UPT ;  /* 0x000000173f197290 */ /* 0x000fe20008ffe43f */
[----:B------:R-:W-:Y:S01]  /*f5c0*/  R2UR UR10, R20 ;  /* 0x00000000140a72ca */ /* 0x000fe200000e0000 */
[----:B------:R-:W-:Y:S01]  /*f5d0*/  UMOV UR6, 0x0 ;  /* 0x0000000000067882 */ /* 0x000fe20000000000 */
[----:B------:R-:W-:Y:S01]  /*f5e0*/  R2UR UR12, R6 ;  /* 0x00000000060c72ca */ /* 0x000fe200000e0000 */
[----:B------:R-:W-:Y:S01]  /*f5f0*/  UMOV UR7, 0x10000000 ;  /* 0x1000000000077882 */ /* 0x000fe20000000000 */
[----:B------:R-:W-:Y:S01]  /*f600*/  R2UR UR19, R13 ;  /* 0x000000000d1372ca */ /* 0x000fe200000e0000 */
[----:B------:R-:W-:Y:S01]  /*f610*/  VIADD R20, R20, 0x20 ;  /* 0x0000002014147836 */ /* 0x000fe20000000000 */
[----:B------:R-:W-:Y:S01]  /*f620*/  ISETP.GT.AND P3, PT, R2, 0x1, PT ;  /* 0x000000010200780c */ /* 0x000fe20003f64270 */
[----:B------:R-:W-:Y:S01]  /*f630*/  UIADD3 UR14, UR5, 0x180, URZ ;  /* 0x00000180050e7890 */ /* 0x000fe2000fffe03f */
[----:B------:R-:W-:Y:S01]  /*f640*/  ISETP.NE.AND P1, PT, R4, 0x7, PT ;  /* 0x000000070400780c */ /* 0x000fe20003f25270 */
[----:B------:R-:W-:-:S02]  /*f650*/  UIADD3.X UR5, URZ, UR23, URZ, UP0, !UPT ;  /* 0x000000173f057290 */ /* 0x000fc400087fe43f */
[----:B------:R-:W-:Y:S01]  /*f660*/  UIADD3 UR15, UR8, 0x2a180, URZ ;  /* 0x0002a180080f7890 */ /* 0x000fe2000fffe03f */
[----:B------:R-:W-:Y:S02]  /*f670*/  SEL R14, RZ, 0x1, P1 ;  /* 0x00000001ff0e7807 */ /* 0x000fe40000800000 */
[----:B------:R-:W-:Y:S01]  /*f680*/  UMOV UR8, UR14 ;  /* 0x0000000e00087c82 */ /* 0x000fe20008000000 */
[----:B------:R-:W-:Y:S02]  /*f690*/  SEL R4, R4, RZ, P1 ;  /* 0x000000ff04047207 */ /* 0x000fe40000800000 */
[----:B------:R-:W-:Y:S01]  /*f6a0*/  LOP3.LUT R3, R3, R14, RZ, 0x3c, !PT ;  /* 0x0000000e03037212 */ /* 0x000fe200078e3cff */
[----:B------:R0:W-:Y:S02]  /*f6b0*/  UTMALDG.3D [UR8], [UR4], desc[UR6] ;  /* 0x00000608040075b4 */ /* 0x0001e40008011000 */
[----:B0-----:R-:W-:Y:S01]  /*f6c0*/  UMOV UR8, UR15 ;  /* 0x0000000f00087c82 */ /* 0x001fe20008000000 */
[----:B------:R-:W-:-:S02]  /*f6d0*/  UMOV UR11, UR19 ;  /* 0x00000013000b7c82 */ /* 0x000fc40008000000 */
[----:B------:R0:W-:Y:S02]  /*f6e0*/  UTMALDG.3D [UR8], [UR24], desc[UR6] ;  /* 0x00000608180075b4 */ /* 0x0001e40008011000 */
[----:B0-----:R-:W-:Y:S05]  /*f6f0*/  @P3 BRA `(.L_x_371) ;  /* 0xfffffffc00483947 */ /* 0x001fea000383ffff */
.L_x_367:
[----:B------:R-:W-:Y:S05]  /*f700*/  BSYNC B1 ;  /* 0x0000000000017941 */ /* 0x000fea0003800000 */
.L_x_366:
[----:B------:R-:W-:Y:S01]  /*f710*/  LOP3.LUT P4, RZ, R12, 0xff, RZ, 0xc0, !PT ;  /* 0x000000ff0cff7812 */ /* 0x000fe2000788c0ff */
[C---:B------:R-:W-:Y:S01]  /*f720*/  IMAD.IADD R4, R8.reuse, 0x1, R11 ;  /* 0x0000000108047824 */ /* 0x040fe200078e020b */
[----:B------:R-:W-:Y:S01]  /*f730*/  ULDC.64 UR4, c[0x0][0x650] ;  /* 0x0001940000047ab9 */ /* 0x000fe20000000a00 */
[----:B------:R-:W-:Y:S01]  /*f740*/  ISETP.GE.U32.AND P3, PT, R8, 0x7, PT ;  /* 0x000000070800780c */ /* 0x000fe20003f66070 */
[----:B------:R-:W-:Y:S01]  /*f750*/  BSSY B1, `(.L_x_372) ;  /* 0x0000070000017945 */ /* 0x000fe20003800000 */
[C---:B------:R-:W-:Y:S01]  /*f760*/  IMAD.WIDE.U32 R2, R4.reuse, 0x24924925, RZ ;  /* 0x2492492504027825 */ /* 0x040fe200078e00ff */
[----:B------:R-:W-:Y:S02]  /*f770*/  ISETP.GT.U32.AND P1, PT, R4, 0x6, PT ;  /* 0x000000060400780c */ /* 0x000fe40003f24070 */
[----:B------:R-:W-:Y:S01]  /*f780*/  PRMT R12, RZ, 0x7610, R12 ;  /* 0x00007610ff0c7816 */ /* 0x000fe2000000000c */
[----:B------:R-:W-:Y:S01]  /*f790*/  IMAD.MOV.U32 R7, RZ, RZ, -0x1 ;  /* 0xffffffffff077424 */ /* 0x000fe200078e00ff */
[----:B------:R-:W-:Y:S01]  /*f7a0*/  ISETP.LT.U32.AND P1, PT, R8, 0x7, P1 ;  /* 0x000000070800780c */ /* 0x000fe20000f21070 */
[----:B------:R-:W-:Y:S01]  /*f7b0*/  IMAD.MOV.U32 R13, RZ, RZ, -0x1 ;  /* 0xffffffffff0d7424 */ /* 0x000fe200078e00ff */
[----:B------:R-:W-:Y:S01]  /*f7c0*/  IADD3 R2, R4, -R3, RZ ;  /* 0x8000000304027210 */ /* 0x000fe20007ffe0ff */
[----:B------:R-:W0:Y:S01]  /*f7d0*/  @P4 S2R R6, SR_CgaCtaId ;  /* 0x0000000000064919 */ /* 0x000e220000008800 */
[----:B------:R-:W-:-:S02]  /*f7e0*/  @P4 MOV R5, 0x400 ;  /* 0x0000040000054802 */ /* 0x000fc40000000f00 */
[----:B------:R-:W-:-:S04]  /*f7f0*/  LEA.HI R2, R2, R3, RZ, 0x1f ;  /* 0x0000000302027211 */ /* 0x000fc800078ff8ff */
[--C-:B------:R-:W-:Y:S02]  /*f800*/  SHF.R.U32.HI R11, RZ, 0x2, R2.reuse ;  /* 0x00000002ff0b7819 */ /* 0x100fe40000011602 */
[----:B------:R-:W-:Y:S02]  /*f810*/  PRMT R2, RZ, 0x7610, R2 ;  /* 0x00007610ff027816 */ /* 0x000fe40000000002 */
[----:B0-----:R-:W-:Y:S02]  /*f820*/  @P4 LEA R6, R6, R5, 0x18 ;  /* 0x0000000506064211 */ /* 0x001fe400078ec0ff */
[----:B------:R-:W-:Y:S02]  /*f830*/  SEL R5, RZ, 0x1, !P1 ;  /* 0x00000001ff057807 */ /* 0x000fe40004800000 */
[----:B------:R-:W-:Y:S01]  /*f840*/  IADD3 R18, P1, R18, UR20, RZ ;  /* 0x0000001412127c10 */ /* 0x000fe2000ff3e0ff */
[----:B------:R0:W-:Y:S01]  /*f850*/  @P4 SYNCS.ARRIVE.TRANS64.A1T0 RZ, [R6+URZ+0x88], RZ ;  /* 0x000088ff06ff49a7 */ /* 0x0001e2000810003f */
[----:B------:R-:W-:-:S02]  /*f860*/  LOP3.LUT R0, R0, R5, RZ, 0x3c, !PT ;  /* 0x0000000500007212 */ /* 0x000fc400078e3cff */
[----:B------:R-:W-:Y:S02]  /*f870*/  IADD3.X R17, R17, UR13, RZ, P1, !PT ;  /* 0x0000000d11117c10 */ /* 0x000fe40008ffe4ff */
[----:B------:R-:W-:Y:S02]  /*f880*/  ISETP.GE.U32.AND P1, PT, R18, UR4, PT ;  /* 0x0000000412007c0c */ /* 0x000fe4000bf26070 */
[----:B------:R-:W-:Y:S01]  /*f890*/  @P3 LOP3.LUT R0, R0, 0x1, R11, 0x78, !PT ;  /* 0x0000000100003812 */ /* 0x000fe200078e780b */
[----:B------:R-:W-:Y:S01]  /*f8a0*/  IMAD R11, R11, -0x7, R4 ;  /* 0xfffffff90b0b7824 */ /* 0x000fe200078e0204 */
[----:B------:R-:W-:Y:S01]  /*f8b0*/  ISETP.GE.U32.AND.EX P1, PT, R17, UR5, PT, P1 ;  /* 0x0000000511007c0c */ /* 0x000fe2000bf26110 */
[----:B0-----:R-:W-:-:S12]  /*f8c0*/  IMAD.MOV.U32 R6, RZ, RZ, -0x1 ;  /* 0xffffffffff067424 */ /* 0x001fd800078e00ff */
[----:B------:R-:W-:Y:S05]  /*f8d0*/  @P1 BRA `(.L_x_373) ;  /* 0x00000004005c1947 */ /* 0x000fea0003800000 */
[----:B------:R-:W-:Y:S01]  /*f8e0*/  ULDC.64 UR4, c[0x0][0x628] ;  /* 0x00018a0000047ab9 */ /* 0x000fe20000000a00 */
[----:B------:R-:W0:Y:S01]  /*f8f0*/  S2R R14, SR_CTAID.X ;  /* 0x00000000000e7919 */ /* 0x000e220000002500 */
[----:B------:R-:W-:Y:S01]  /*f900*/  ISETP.NE.U32.AND P1, PT, RZ, UR4, PT ;  /* 0x00000004ff007c0c */ /* 0x000fe2000bf25070 */
[----:B------:R-:W-:Y:S01]  /*f910*/  ULDC UR7, c[0x0][0x630] ;  /* 0x00018c0000077ab9 */ /* 0x000fe20000000800 */
[----:B------:R-:W-:Y:S01]  /*f920*/  IMAD.MOV.U32 R2, RZ, RZ, R18 ;  /* 0x000000ffff027224 */ /* 0x000fe200078e0012 */
[----:B------:R-:W1:Y:S01]  /*f930*/  S2R R13, SR_CTAID.Y ;  /* 0x00000000000d7919 */ /* 0x000e620000002600 */
[----:B------:R-:W-:Y:S01]  /*f940*/  ISETP.NE.AND.EX P1, PT, RZ, UR5, PT, P1 ;  /* 0x00000005ff007c0c */ /* 0x000fe2000bf25310 */
[----:B------:R-:W-:-:S12]  /*f950*/  IMAD.MOV.U32 R3, RZ, RZ, R17 ;  /* 0x000000ffff037224 */ /* 0x000fd800078e0011 */
[----:B------:R-:W-:Y:S05]  /*f960*/  @!P1 BRA `(.L_x_374) ;  /* 0x0000000000289947 */ /* 0x000fea0003800000 */
[----:B------:R-:W-:Y:S02]  /*f970*/  ULDC UR6, c[0x0][0x634] ;  /* 0x00018d0000067ab9 */ /* 0x000fe40000000800 */
[----:B------:R-:W-:-:S05]  /*f980*/  IADD3 R7, P1, R18, UR6, RZ ;  /* 0x0000000612077c10 */ /* 0x000fca000ff3e0ff */
[----:B------:R-:W-:-:S04]  /*f990*/  IMAD.X R15, RZ, RZ, R17, P1 ;  /* 0x000000ffff0f7224 */ /* 0x000fc800008e0611 */
[----:B------:R-:W-:-:S04]  /*f9a0*/  IMAD.WIDE.U32 R4, R15, UR4, RZ ;  /* 0x000000040f047c25 */ /* 0x000fc8000f8e00ff */
[----:B------:R-:W-:-:S04]  /*f9b0*/  IMAD.WIDE.U32 R4, P1, R7, UR5, R4 ;  /* 0x0000000507047c25 */ /* 0x000fc8000f820004 */
[----:B------:R-:W-:Y:S01]  /*f9c0*/  IMAD.WIDE.U32 R6, R7, UR4, RZ ;  /* 0x0000000407067c25 */ /* 0x000fe2000f8e00ff */
[----:B------:R-:W-:-:S03]  /*f9d0*/  IADD3.X R3, RZ, RZ, RZ, P1, !PT ;  /* 0x000000ffff037210 */ /* 0x000fc60000ffe4ff */
[----:B------:R-:W-:Y:S01]  /*f9e0*/  IMAD.MOV.U32 R2, RZ, RZ, R5 ;  /* 0x000000ffff027224 */ /* 0x000fe200078e0005 */
[----:B------:R-:W-:-:S05]  /*f9f0*/  IADD3 RZ, P1, R7, R4, RZ ;  /* 0x0000000407ff7210 */ /* 0x000fca0007f3e0ff */
[----:B------:R-:W-:-:S08]  /*fa00*/  IMAD.WIDE.U32.X R2, R15, UR5, R2, P1 ;  /* 0x000000050f027c25 */ /* 0x000fd000088e0402 */
.L_x_374:
[--C-:B------:R-:W-:Y:S01]  /*fa10*/  SHF.R.U64 R6, R2, UR7, R3.reuse ;  /* 0x0000000702067c19 */ /* 0x100fe20008001203 */
[----:B------:R-:W-:Y:S01]  /*fa20*/  ULDC.64 UR4, c[0x0][0x620] ;  /* 0x0001880000047ab9 */ /* 0x000fe20000000a00 */
[----:B------:R-:W-:Y:S01]  /*fa30*/  SHF.R.U32.HI R2, RZ, UR7, R3 ;  /* 0x00000007ff027c19 */ /* 0x000fe20008011603 */
[----:B------:R-:W-:Y:S01]  /*fa40*/  IMAD.MOV.U32 R3, RZ, RZ, R17 ;  /* 0x000000ffff037224 */ /* 0x000fe200078e0011 */
[----:B------:R-:W-:Y:S01]  /*fa50*/  IADD3 R5, P1, RZ, -R6, RZ ;  /* 0x80000006ff057210 */ /* 0x000fe20007f3e0ff */
[----:B------:R-:W2:Y:S01]  /*fa60*/  LDC R25, c[0x0][0x144] ;  /* 0x00005100ff197b82 */ /* 0x000ea20000000800 */
[----:B0-----:R-:W-:Y:S01]  /*fa70*/  I2FP.F32.U32 R7, R14 ;  /* 0x0000000e00077245 */ /* 0x001fe20000201000 */
[----:B------:R-:W-:Y:S01]  /*fa80*/  ULDC.64 UR8, c[0x0][0x640] ;  /* 0x0001900000087ab9 */ /* 0x000fe20000000a00 */
[----:B------:R-:W-:Y:S01]  /*fa90*/  ULDC UR6, c[0x0][0x608] ;  /* 0x0001820000067ab9 */ /* 0x000fe20000000800 */
[----:B------:R-:W-:Y:S01]  /*faa0*/  IMAD.X R2, RZ, RZ, ~R2, P1 ;  /* 0x000000ffff027224 */ /* 0x000fe200008e0e02 */
[----:B------:R-:W-:-:S03]  /*fab0*/  ISETP.NE.U32.AND P1, PT, RZ, UR8, PT ;  /* 0x00000008ff007c0c */ /* 0x000fc6000bf25070 */
[----:B------:R-:W-:Y:S01]  /*fac0*/  IMAD R4, R2, UR4, RZ ;  /* 0x0000000402047c24 */ /* 0x000fe2000f8e02ff */
[----:B------:R-:W0:Y:S01]  /*fad0*/  LDC R20, c[0x0][0x148] ;  /* 0x00005200ff147b82 */ /* 0x000e220000000800 */
[----:B------:R-:W-:Y:S01]  /*fae0*/  IMAD.MOV.U32 R2, RZ, RZ, R18 ;  /* 0x000000ffff027224 */ /* 0x000fe200078e0012 */
[----:B------:R-:W-:-:S03]  /*faf0*/  ISETP.NE.AND.EX P1, PT, RZ, UR9, PT, P1 ;  /* 0x00000009ff007c0c */ /* 0x000fc6000bf25310 */
[----:B------:R-:W-:Y:S01]  /*fb00*/  IMAD.WIDE.U32 R2, R5, UR4, R2 ;  /* 0x0000000405027c25 */ /* 0x000fe2000f8e0002 */
[----:B------:R-:W-:-:S03]  /*fb10*/  ULDC UR4, c[0x0][0x150] ;  /* 0x0000540000047ab9 */ /* 0x000fc60000000800 */
[----:B------:R-:W-:Y:S02]  /*fb20*/  IMAD R5, R5, UR5, R4 ;  /* 0x0000000505057c24 */ /* 0x000fe4000f8e0204 */
[----:B------:R-:W-:Y:S01]  /*fb30*/  FMUL R4, R7, UR4 ;  /* 0x0000000407047c20 */ /* 0x000fe20008400000 */
[----:B------:R-:W-:Y:S01]  /*fb40*/  ULDC UR4, c[0x0][0x618] ;  /* 0x0001860000047ab9 */ /* 0x000fe20000000800 */
[----:B------:R-:W-:Y:S01]  /*fb50*/  ULDC UR5, c[0x0][0x154] ;  /* 0x0000550000057ab9 */ /* 0x000fe20000000800 */
[----:B------:R-:W-:-:S03]  /*fb60*/  IMAD.IADD R3, R3, 0x1, R5 ;  /* 0x0000000103037824 */ /* 0x000fc600078e0205 */
[----:B------:R-:W3:Y:S02]  /*fb70*/  F2I.U32.TRUNC.NTZ R4, R4 ;  /* 0x0000000400047305 */ /* 0x000ee4000020f000 */
[----:B------:R-:W-:Y:S02]  /*fb80*/  SHF.R.U64 R7, R2, UR4, R3 ;  /* 0x0000000402077c19 */ /* 0x000fe40008001203 */
[----:B-1----:R-:W-:-:S05]  /*fb90*/  I2FP.F32.U32 R2, R13 ;  /* 0x0000000d00027245 */ /* 0x002fca0000201000 */
[----:B------:R-:W-:Y:S01]  /*fba0*/  FMUL R21, R2, UR5 ;  /* 0x0000000502157c20 */ /* 0x000fe20008400000 */
[----:B------:R-:W-:Y:S01]  /*fbb0*/  SHF.R.U32.HI R2, RZ, UR4, R3 ;  /* 0x00000004ff027c19 */ /* 0x000fe20008011603 */
[----:B------:R-:W-:-:S03]  /*fbc0*/  ULDC UR4, c[0x0][0x658] ;  /* 0x0001960000047ab9 */ /* 0x000fc60000000800 */
[--C-:B------:R-:W-:Y:S01]  /*fbd0*/  SHF.R.U64 R19, R7, UR6, R2.reuse ;  /* 0x0000000607137c19 */ /* 0x100fe20008001202 */
[----:B------:R-:W1:Y:S01]  /*fbe0*/  F2I.U32.TRUNC.NTZ R21, R21 ;  /* 0x0000001500157305 */ /* 0x000e62000020f000 */
[----:B------:R-:W-:Y:S01]  /*fbf0*/  SHF.R.U32.HI R2, RZ, UR6, R2 ;  /* 0x00000006ff027c19 */ /* 0x000fe20008011602 */
[----:B---3--:R-:W-:-:S03]  /*fc00*/  IMAD.MOV R4, RZ, RZ, -R4 ;  /* 0x000000ffff047224 */ /* 0x008fc600078e0a04 */
[----:B------:R-:W-:Y:S01]  /*fc10*/  SHF.R.U32.HI R23, RZ, UR4, R2 ;  /* 0x00000004ff177c19 */ /* 0x000fe20008011602 */
[----:B--2---:R-:W-:Y:S01]  /*fc20*/  IMAD R14, R25, R4, R14 ;  /* 0x00000004190e7224 */ /* 0x004fe200078e020e */
[----:B------:R-:W-:-:S03]  /*fc30*/  SHF.R.U64 R15, R19, UR4, R2 ;  /* 0x00000004130f7c19 */ /* 0x000fc60008001202 */
[----:B------:R-:W-:Y:S01]  /*fc40*/  IMAD.MOV.U32 R3, RZ, RZ, R23 ;  /* 0x000000ffff037224 */ /* 0x000fe200078e0017 */
[----:B------:R-:W-:Y:S01]  /*fc50*/  MOV R2, R15 ;  /* 0x0000000f00027202 */ /* 0x000fe20000000f00 */
[----:B------:R-:W-:Y:S06]  /*fc60*/  @!P1 BRA `(.L_x_375) ;  /* 0x0000000000289947 */ /* 0x000fec0003800000 */
[----:B------:R-:W-:Y:S02]  /*fc70*/  ULDC UR4, c[0x0][0x64c] ;  /* 0x0001930000047ab9 */ /* 0x000fe40000000800 */
[----:B------:R-:W-:-:S05]  /*fc80*/  IADD3 R3, P1, R15, UR4, RZ ;  /* 0x000000040f037c10 */ /* 0x000fca000ff3e0ff */
[----:B------:R-:W-:-:S04]  /*fc90*/  IMAD.X R23, RZ, RZ, R23, P1 ;  /* 0x000000ffff177224 */ /* 0x000fc800008e0617 */
[----:B------:R-:W-:-:S04]  /*fca0*/  IMAD.WIDE.U32 R4, R23, UR8, RZ ;  /* 0x0000000817047c25 */ /* 0x000fc8000f8e00ff */
[----:B------:R-:W-:-:S04]  /*fcb0*/  IMAD.WIDE.U32 R4, P1, R3, UR9, R4 ;  /* 0x0000000903047c25 */ /* 0x000fc8000f820004 */
[----:B------:R-:W-:-:S04]  /*fcc0*/  IMAD.WIDE.U32 R2, R3, UR8, RZ ;  /* 0x0000000803027c25 */ /* 0x000fc8000f8e00ff */
[----:B------:R-:W-:Y:S01]  /*fcd0*/  IMAD.MOV.U32 R2, RZ, RZ, R5 ;  /* 0x000000ffff027224 */ /* 0x000fe200078e0005 */
[----:B------:R-:W-:Y:S01]  /*fce0*/  IADD3 RZ, P3, R3, R4, RZ ;  /* 0x0000000403ff7210 */ /* 0x000fe20007f7e0ff */
[----:B------:R-:W-:-:S04]  /*fcf0*/  IMAD.X R3, RZ, RZ, RZ, P1 ;  /* 0x000000ffff037224 */ /* 0x000fc800008e06ff */
[----:B------:R-:W-:-:S08]  /*fd00*/  IMAD.WIDE.U32.X R2, R23, UR9, R2, P3 ;  /* 0x0000000917027c25 */ /* 0x000fd000098e0402 */
.L_x_375:
[----:B------:R-:W2:Y:S01]  /*fd10*/  LDC R4, c[0x0][0x65c] ;  /* 0x00019700ff047b82 */ /* 0x000ea20000000800 */
[----:B------:R-:W-:Y:S01]  /*fd20*/  ULDC UR4, c[0x0][0x648] ;  /* 0x0001920000047ab9 */ /* 0x000fe20000000800 */
[----:B------:R-:W-:Y:S01]  /*fd30*/  LOP3.LUT R19, R19, UR17, RZ, 0xc0, !PT ;  /* 0x0000001113137c12 */ /* 0x000fe2000f8ec0ff */
[----:B-1----:R-:W-:Y:S01]  /*fd40*/  IMAD.MOV R21, RZ, RZ, -R21 ;  /* 0x000000ffff157224 */ /* 0x002fe200078e0a15 */
[----:B------:R-:W-:Y:S01]  /*fd50*/  SHF.R.U64 R2, R2, UR4, R3 ;  /* 0x0000000402027c19 */ /* 0x000fe20008001203 */
[----:B------:R-:W-:Y:S01]  /*fd60*/  ULDC UR4, c[0x0][0x638] ;  /* 0x00018e0000047ab9 */ /* 0x000fe20000000800 */
[----:B------:R-:W-:Y:S01]  /*fd70*/  ULDC UR5, c[0x0][0x610] ;  /* 0x0001840000057ab9 */ /* 0x000fe20000000800 */
[----:B------:R-:W-:Y:S02]  /*fd80*/  MOV R3, 0x1 ;  /* 0x0000000100037802 */ /* 0x000fe40000000f00 */
[----:B------:R-:W-:Y:S01]  /*fd90*/  IMAD R19, R2, UR18, R19 ;  /* 0x0000001202137c24 */ /* 0x000fe2000f8e0213 */
[----:B--2---:R-:W-:Y:S01]  /*fda0*/  ISETP.NE.AND P1, PT, R4, 0x1, PT ;  /* 0x000000010400780c */ /* 0x004fe20003f25270 */
[----:B------:R-:W-:Y:S01]  /*fdb0*/  IMAD.MOV R4, RZ, RZ, -R2 ;  /* 0x000000ffff047224 */ /* 0x000fe200078e0a02 */
[----:B------:R-:W-:-:S03]  /*fdc0*/  LOP3.LUT R2, R7, UR16, RZ, 0xc0, !PT ;  /* 0x0000001007027c12 */ /* 0x000fc6000f8ec0ff */
[----:B------:R-:W-:Y:S01]  /*fdd0*/  IMAD R15, R4, UR4, R15 ;  /* 0x00000004040f7c24 */ /* 0x000fe2000f8e020f */
[----:B------:R-:W-:-:S03]  /*fde0*/  ULDC UR4, c[0x0][0x600] ;  /* 0x0001800000047ab9 */ /* 0x000fc60000000800 */
[--C-:B------:R-:W-:Y:S01]  /*fdf0*/  IMAD R15, R15, UR4, R2.reuse ;  /* 0x000000040f0f7c24 */ /* 0x100fe2000f8e0202 */
[----:B------:R-:W-:-:S03]  /*fe00*/  PRMT R2, R3, 0x7610, R2 ;  /* 0x0000761003027816 */ /* 0x000fc60000000002 */
[----:B0-----:R-:W-:-:S04]  /*fe10*/  @P1 IMAD R14, R20, R21, R13 ;  /* 0x00000015140e1224 */ /* 0x001fc800078e020d */
[----:B------:R-:W-:-:S05]  /*fe20*/  IMAD R14, R19, UR5, R14 ;  /* 0x00000005130e7c24 */ /* 0x000fca000f8e020e */
[----:B------:R-:W-:Y:S02]  /*fe30*/  SEL R13, R15, R14, !P1 ;  /* 0x0000000e0f0d7207 */ /* 0x000fe40004800000 */
[----:B------:R-:W-:-:S07]  /*fe40*/  SEL R7, R14, R15, !P1 ;  /* 0x0000000f0e077207 */ /* 0x000fce0004800000 */
.L_x_373:
[----:B------:R-:W-:Y:S05]  /*fe50*/  BSYNC B1 ;  /* 0x0000000000017941 */ /* 0x000fea0003800000 */
.L_x_372:
[----:B------:R-:W-:-:S13]  /*fe60*/  LOP3.LUT P1, RZ, R2, 0xff, RZ, 0xc0, !PT ;  /* 0x000000ff02ff7812 */ /* 0x000fda000782c0ff */
[----:B------:R-:W-:Y:S05]  /*fe70*/  @P1 BRA `(.L_x_376) ;  /* 0xfffffff400341947 */ /* 0x000fea000383ffff */
[----:B------:R-:W-:Y:S05]  /*fe80*/  BSYNC B0 ;  /* 0x0000000000007941 */ /* 0x000fea0003800000 */
.L_x_364:
[----:B------:R-:W-:-:S03]  /*fe90*/  UMOV UR4, 0xffffffff ;  /* 0xffffffff00047882 */ /* 0x000fc60000000000 */
[----:B------:R-:W-:Y:S05]  /*fea0*/  BRA.DIV UR4, `(.L_x_377) ;  /* 0x0000000604847947 */ /* 0x000fea000b800000 */
[----:B------:R-:W-:-:S13]  /*feb0*/  ELECT P6, URZ, PT ;  /* 0x00000000003f782f */ /* 0x000fda00038c0000 */
.L_x_394:
[----:B------:R-:W-:Y:S04]  /*fec0*/  BSSY B0, `(.L_x_378) ;  /* 0x0000046000007945 */ /* 0x000fe80003800000 */
[----:B------:R-:W-:Y:S05]  /*fed0*/  @!P6 BRA `(.L_x_379) ;  /* 0x000000040010e947 */ /* 0x000fea0003800000 */
[----:B------:R-:W-:-:S04]  /*fee0*/  LOP3.LUT R16, R16, 0x2, RZ, 0xfc, !PT ;  /* 0x0000000210107812 */ /* 0x000fc800078efcff */
[----:B------:R-:W-:-:S13]  /*fef0*/  ISETP.NE.AND P0, PT, R16, 0x3, PT ;  /* 0x000000031000780c */ /* 0x000fda0003f05270 */
[----:B------:R-:W-:Y:S05]  /*ff00*/  @!P0 BRA `(.L_x_380) ;  /* 0x0000000000048947 */ /* 0x000fea0003800000 */
[----:B------:R-:W-:Y:S01]  /*ff10*/  BPT.TRAP 0x1 ;  /* 0x000000040000795c */ /* 0x000fe20000300000 */
.L_x_380:
[----:B------:R-:W0:Y:S01]  /*ff20*/  S2R R3, SR_CgaCtaId ;  /* 0x0000000000037919 */ /* 0x000e220000008800 */
[----:B------:R-:W-:Y:S02]  /*ff30*/  MOV R2, 0x400 ;  /* 0x0000040000027802 */ /* 0x000fe40000000f00 */
[----:B------:R-:W-:Y:S02]  /*ff40*/  SHF.L.U32 R4, R0, 0x1f, RZ ;  /* 0x0000001f00047819 */ /* 0x000fe400000006ff */
[----:B0-----:R-:W-:-:S05]  /*ff50*/  LEA R2, R3, R2, 0x18 ;  /* 0x0000000203027211 */ /* 0x001fca00078ec0ff */
[----:B------:R-:W-:-:S04]  /*ff60*/  VIADD R2, R2, 0x38 ;  /* 0x0000003802027836 */ /* 0x000fc80000000000 */
[C---:B------:R-:W-:Y:S02]  /*ff70*/  IMAD R7, R11.reuse, 0x8, R2 ;  /* 0x000000080b077824 */ /* 0x040fe400078e0202 */
[----:B------:R-:W-:Y:S02]  /*ff80*/  VIADD R11, R11, 0x1 ;  /* 0x000000010b0b7836 */ /* 0x000fe40000000000 */
[----:B------:R-:W0:Y:S03]  /*ff90*/  SYNCS.PHASECHK.TRANS64.TRYWAIT P0, [R7+URZ], R4 ;  /* 0x00000004070075a7 */ /* 0x000e26000800017f */
[----:B------:R-:W-:-:S04]  /*ffa0*/  ISETP.NE.AND P1, PT, R11, 0x7, PT ;  /* 0x000000070b00780c */ /* 0x000fc80003f25270 */
[----:B------:R-:W-:Y:S02]  /*ffb0*/  SEL R3, RZ, 0x1, P1 ;  /* 0x00000001ff037807 */ /* 0x000fe40000800000 */
[----:B------:R-:W-:Y:S02]  /*ffc0*/  SEL R11, R11, RZ, P1 ;  /* 0x000000ff0b0b7207 */ /* 0x000fe40000800000 */
[----:B------:R-:W-:-:S03]  /*ffd0*/  LOP3.LUT R6, R0, R3, RZ, 0x3c, !PT ;  /* 0x0000000300067212 */ /* 0x000fc600078e3cff */
[----:B------:R-:W-:Y:S01]  /*ffe0*/  IMAD R8, R11, 0x8, R2 ;  /* 0x000000080b087824 */ /* 0x000fe200078e0202 */
[----:B------:R-:W-:Y:S01]  /*fff0*/  SHF.L.U32 R5, R6, 0x1f, RZ ;  /* 0x0000001f06057819 */ /* 0x000fe200000006ff */
[----:B0-----:R-:W-:Y:S06]  /*10000*/  @!P0 BRA `(.L_x_381) ;  /* 0x00000004004c8947 */ /* 0x001fec0003800000 */
.L_x_395:
[----:B------:R-:W1:Y:S01]  /*10010*/  SYNCS.PHASECHK.TRANS64.TRYWAIT P0, [R8+URZ], R5 ;  /* 0x00000005080075a7 */ /* 0x000e62000800017f */
[----:B------:R-:W-:-:S05]  /*10020*/  VIADD R0, R11, 0x1 ;  /* 0x000000010b007836 */ /* 0x000fca0000000000 */
[----:B------:R-:W-:-:S04]  /*10030*/  ISETP.NE.AND P1, PT, R0, 0x7, PT ;  /* 0x000000070000780c */ /* 0x000fc80003f25270 */
[----:B------:R-:W-:Y:S02]  /*10040*/  SEL R3, RZ, 0x1, P1 ;  /* 0x00000001ff037807 */ /* 0x000fe40000800000 */
[----:B0-----:R-:W-:Y:S02]  /*10050*/  SEL R7, R0, RZ, P1 ;  /* 0x000000ff00077207 */ /* 0x001fe40000800000 */
[----:B------:R-:W-:-:S03]  /*10060*/  LOP3.LUT R6, R6, R3, RZ, 0x3c, !PT ;  /* 0x0000000306067212 */ /* 0x000fc600078e3cff */
[----:B------:R-:W-:Y:S01]  /*10070*/  IMAD R9, R7, 0x8, R2 ;  /* 0x0000000807097824 */ /* 0x000fe200078e0202 */
[----:B------:R-:W-:Y:S01]  /*10080*/  SHF.L.U32 R4, R6, 0x1f, RZ ;  /* 0x0000001f06047819 */ /* 0x000fe200000006ff */
[----:B-1----:R-:W-:Y:S06]  /*10090*/  @!P0 BRA `(.L_x_382) ;  /* 0x00000004003c8947 */ /* 0x002fec0003800000 */
.L_x_396:
[----:B------:R-:W1:Y:S01]  /*100a0*/  SYNCS.PHASECHK.TRANS64.TRYWAIT P0, [R9+URZ], R4 ;  /* 0x00000004090075a7 */ /* 0x000e62000800017f */
[----:B------:R-:W-:-:S04]  /*100b0*/  IADD3 R0, R7, 0x1, RZ ;  /* 0x0000000107007810 */ /* 0x000fc80007ffe0ff */
[----:B------:R-:W-:-:S04]  /*100c0*/  ISETP.NE.AND P1, PT, R0, 0x7, PT ;  /* 0x000000070000780c */ /* 0x000fc80003f25270 */
[----:B------:R-:W-:Y:S02]  /*100d0*/  SEL R3, RZ, 0x1, P1 ;  /* 0x00000001ff037807 */ /* 0x000fe40000800000 */
[----:B------:R-:W-:Y:S02]  /*100e0*/  SEL R7, R0, RZ, P1 ;  /* 0x000000ff00077207 */ /* 0x000fe40000800000 */
[----:B------:R-:W-:-:S03]  /*100f0*/  LOP3.LUT R6, R6, R3, RZ, 0x3c, !PT ;  /* 0x0000000306067212 */ /* 0x000fc600078e3cff */
[----:B0-----:R-:W-:Y:S01]  /*10100*/  IMAD R8, R7, 0x8, R2 ;  /* 0x0000000807087824 */ /* 0x001fe200078e0202 */
[----:B------:R-:W-:Y:S01]  /*10110*/  SHF.L.U32 R5, R6, 0x1f, RZ ;  /* 0x0000001f06057819 */ /* 0x000fe200000006ff */
[----:B-1----:R-:W-:Y:S06]  /*10120*/  @!P0 BRA `(.L_x_383) ;  /* 0x00000004002c8947 */ /* 0x002fec0003800000 */
.L_x_397:
[----:B------:R-:W1:Y:S01]  /*10130*/  SYNCS.PHASECHK.TRANS64.TRYWAIT P0, [R8+URZ], R5 ;  /* 0x00000005080075a7 */ /* 0x000e62000800017f */
[----:B------:R-:W-:-:S05]  /*10140*/  VIADD R0, R7, 0x1 ;  /* 0x0000000107007836 */ /* 0x000fca0000000000 */
[----:B------:R-:W-:-:S04]  /*10150*/  ISETP.NE.AND P1, PT, R0, 0x7, PT ;  /* 0x000000070000780c */ /* 0x000fc80003f25270 */
[----:B------:R-:W-:Y:S02]  /*10160*/  SEL R3, RZ, 0x1, P1 ;  /* 0x00000001ff037807 */ /* 0x000fe40000800000 */
[----:B------:R-:W-:Y:S02]  /*10170*/  SEL R7, R0, RZ, P1 ;  /* 0x000000ff00077207 */ /* 0x000fe40000800000 */
[----:B------:R-:W-:-:S03]  /*10180*/  LOP3.LUT R6, R6, R3, RZ, 0x3c, !PT ;  /* 0x0000000306067212 */ /* 0x000fc600078e3cff */
[----:B0-----:R-:W-:Y:S01]  /*10190*/  IMAD R9, R7, 0x8, R2 ;  /* 0x0000000807097824 */ /* 0x001fe200078e0202 */
[----:B------:R-:W-:Y:S01]  /*101a0*/  SHF.L.U32 R4, R6, 0x1f, RZ ;  /* 0x0000001f06047819 */ /* 0x000fe200000006ff */
[----:B-1----:R-:W-:Y:S06]  /*101b0*/  @!P0 BRA `(.L_x_384) ;  /* 0x00000004001c8947 */ /* 0x002fec0003800000 */
.L_x_398:
[----:B------:R-:W1:Y:S01]  /*101c0*/  SYNCS.PHASECHK.TRANS64.TRYWAIT P0, [R9+URZ], R4 ;  /* 0x00000004090075a7 */ /* 0x000e62000800017f */
[----:B------:R-:W-:-:S05]  /*101d0*/  VIADD R0, R7, 0x1 ;  /* 0x0000000107007836 */ /* 0x000fca0000000000 */
[----:B------:R-:W-:-:S04]  /*101e0*/  ISETP.NE.AND P1, PT, R0, 0x7, PT ;  /* 0x000000070000780c */ /* 0x000fc80003f25270 */
[----:B------:R-:W-:Y:S02]  /*101f0*/  SEL R3, RZ, 0x1, P1 ;  /* 0x00000001ff037807 */ /* 0x000fe40000800000 */
[----:B------:R-:W-:Y:S02]  /*10200*/  SEL R7, R0, RZ, P1 ;  /* 0x000000ff00077207 */ /* 0x000fe40000800000 */
[----:B------:R-:W-:-:S03]  /*10210*/  LOP3.LUT R11, R6, R3, RZ, 0x3c, !PT ;  /* 0x00000003060b7212 */ /* 0x000fc600078e3cff */
[----:B------:R-:W-:Y:S01]  /*10220*/  IMAD R6, R7, 0x8, R2 ;  /* 0x0000000807067824 */ /* 0x000fe200078e0202 */
[----:B0-----:R-:W-:Y:S01]  /*10230*/  SHF.L.U32 R5, R11, 0x1f, RZ ;  /* 0x0000001f0b057819 */ /* 0x001fe200000006ff */
[----:B-1----:R-:W-:Y:S06]  /*10240*/  @!P0 BRA `(.L_x_385) ;  /* 0x00000004000c8947 */ /* 0x002fec0003800000 */
.L_x_399:
[----:B------:R-:W1:Y:S01]  /*10250*/  SYNCS.PHASECHK.TRANS64.TRYWAIT P0, [R6+URZ], R5 ;  /* 0x00000005060075a7 */ /* 0x000e62000800017f */
[----:B------:R-:W-:-:S04]  /*10260*/  IADD3 R0, R7, 0x1, RZ ;  /* 0x0000000107007810 */ /* 0x000fc80007ffe0ff */
[----:B------:R-:W-:-:S04]  /*10270*/  ISETP.NE.AND P1, PT, R0, 0x7, PT ;  /* 0x000000070000780c */ /* 0x000fc80003f25270 */
[----:B0-----:R-:W-:Y:S02]  /*10280*/  SEL R4, RZ, 0x1, P1 ;  /* 0x00000001ff047807 */ /* 0x001fe40000800000 */
[----:B------:R-:W-:Y:S02]  /*10290*/  SEL R3, R0, RZ, P1 ;  /* 0x000000ff00037207 */ /* 0x000fe40000800000 */
[----:B------:R-:W-:Y:S01]  /*102a0*/  LOP3.LUT R0, R11, R4, RZ, 0x3c, !PT ;  /* 0x000000040b007212 */ /* 0x000fe200078e3cff */
[----:B-1----:R-:W-:Y:S06]  /*102b0*/  @!P0 BRA `(.L_x_386) ;  /* 0x0000000400048947 */ /* 0x002fec0003800000 */
.L_x_400:
[----:B------:R-:W-:Y:S01]  /*102c0*/  IMAD R3, R3, 0x8, R2 ;  /* 0x0000000803037824 */ /* 0x000fe200078e0202 */
[----:B------:R-:W-:-:S07]  /*102d0*/  SHF.L.U32 R0, R0, 0x1f, RZ ;  /* 0x0000001f00007819 */ /* 0x000fce00000006ff */
.L_x_387:
[----:B-1----:R1:W2:Y:S02]  /*102e0*/  SYNCS.PHASECHK.TRANS64.TRYWAIT P0, [R3+URZ], R0 ;  /* 0x00000000030075a7 */ /* 0x0022a4000800017f */
[----:B--2---:R-:W-:Y:S05]  /*102f0*/  @!P0 NANOSLEEP.SYNCS 0x989680 ;  /* 0x009896800000895d */ /* 0x004fea0003900000 */
[----:B------:R-:W2:Y:S02]  /*10300*/  @!P0 SYNCS.PHASECHK.TRANS64 P0, [R3+URZ], R0 ;  /* 0x00000000030085a7 */ /* 0x000ea4000800007f */
[----:B--2---:R-:W-:Y:S05]  /*10310*/  @!P0 BRA `(.L_x_387) ;  /* 0xfffffffc00f08947 */ /* 0x004fea000383ffff */
.L_x_379:
[----:B------:R-:W-:Y:S05]  /*10320*/  BSYNC B0 ;  /* 0x0000000000007941 */ /* 0x000fea0003800000 */
.L_x_378:
[----:B------:R-:W-:Y:S05]  /*10330*/  EXIT ;  /* 0x000000000000794d */ /* 0x000fea0003800000 */
.L_x_17:
[----:B---3--:R3:W4:Y:S02]  /*10340*/  SYNCS.PHASECHK.TRANS64.TRYWAIT P1, [R3+URZ], R0 ;  /* 0x00000000030075a7 */ /* 0x008724000802017f */
[----:B----4-:R-:W-:Y:S05]  /*10350*/  @!P1 NANOSLEEP.SYNCS 0x989680 ;  /* 0x009896800000995d */ /* 0x010fea0003900000 */
[----:B------:R-:W4:Y:S02]  /*10360*/  @!P1 SYNCS.PHASECHK.TRANS64 P1, [R3+URZ], R0 ;  /* 0x00000000030095a7 */ /* 0x000f24000802007f */
[----:B----4-:R-:W-:Y:S05]  /*10370*/  @!P1 BRA `(.L_x_17) ;  /* 0xfffffffc00f09947 */ /* 0x010fea000383ffff */
[----:B------:R-:W-:Y:S05]  /*10380*/  BRA `(.L_x_16) ;  /* 0xffffff0c00c07947 */ /* 0x000fea000383ffff */
.L_x_22:
[----:B-1----:R-:W-:-:S04]  /*10390*/  IMAD.U32 R5, RZ, RZ, UR8 ;  /* 0x00000008ff057e24 */ /* 0x002fc8000f8e00ff */
[----:B------:R1:W2:Y:S03]  /*103a0*/  SYNCS.PHASECHK.TRANS64.TRYWAIT P1, [R5+URZ], R4 ;  /* 0x00000004050075a7 */ /* 0x0002a6000802017f */
[----:B--2---:R-:W-:Y:S05]  /*103b0*/  @!P1 NANOSLEEP.SYNCS 0x989680 ;  /* 0x009896800000995d */ /* 0x004fea0003900000 */
[----:B------:R-:W2:Y:S02]  /*103c0*/  @!P1 SYNCS.PHASECHK.TRANS64 P1, [R5+URZ], R4 ;  /* 0x00000004050095a7 */ /* 0x000ea4000802007f */
[----:B--2---:R-:W-:Y:S05]  /*103d0*/  @!P1 BRA `(.L_x_22) ;  /* 0xfffffffc00ec9947 */ /* 0x004fea000383ffff */
[----:B------:R-:W-:Y:S05]  /*103e0*/  BRA `(.L_x_21) ;  /* 0xffffff1c00f07947 */ /* 0x000fea000383ffff */
.L_x_365:
[----:B------:R-:W-:Y:S01]  /*103f0*/  BSSY B1, `(.L_x_388) ;  /* 0x0000006000017945 */ /* 0x000fe20003800000 */
[----:B------:R-:W-:-:S07]  /*10400*/  IMAD.MOV.U32 R15, RZ, RZ, -0x1 ;  /* 0xffffffffff0f7424 */ /* 0x000fce00078e00ff */
[----:B------:R-:W-:Y:S05]  /*10410*/  WARPSYNC.COLLECTIVE R15, `(.L_x_389) ;  /* 0x000000000f0c7348 */ /* 0x000fea0003c00000 */
[----:B------:R-:W-:Y:S02]  /*10420*/  ELECT P6, UR62, PT ;  /* 0x00000000003e782f */ /* 0x000fe400038c0000 */
[----:B------:R-:W-:Y:S01]  /*10430*/  MOV R14, UR62 ;  /* 0x0000003e000e7c02 */ /* 0x000fe20008000f00 */
[----:B------:R-:W-:Y:S10]  /*10440*/  ENDCOLLECTIVE ;  /* 0x000000000000791b */ /* 0x000ff40003800000 */
.L_x_389:
[----:B------:R-:W-:Y:S05]  /*10450*/  BSYNC B1 ;  /* 0x0000000000017941 */ /* 0x000fea0003800000 */
.L_x_388:
[----:B------:R-:W-:Y:S05]  /*10460*/  BRA `(.L_x_390) ;  /* 0xffffffec00c47947 */ /* 0x000fea000383ffff */
.L_x_368:
[----:B0-----:R0:W1:Y:S02]  /*10470*/  SYNCS.PHASECHK.TRANS64.TRYWAIT P1, [R14+URZ+0x38], R5 ;  /* 0x000038050e0075a7 */ /* 0x001064000802017f */
[----:B-1----:R-:W-:Y:S05]  /*10480*/  @!P1 NANOSLEEP.SYNCS 0x989680 ;  /* 0x009896800000995d */ /* 0x002fea0003900000 */
[----:B------:R-:W1:Y:S02]  /*10490*/  @!P1 SYNCS.PHASECHK.TRANS64 P1, [R14+URZ+0x38], R5 ;  /* 0x000038050e0095a7 */ /* 0x000e64000802007f */
[----:B-1----:R-:W-:Y:S05]  /*104a0*/  @!P1 BRA `(.L_x_368) ;  /* 0xfffffffc00f09947 */ /* 0x002fea000383ffff */
[----:B------:R-:W-:Y:S05]  /*104b0*/  BRA `(.L_x_391) ;  /* 0xffffffec00f87947 */ /* 0x000fea000383ffff */
.L_x_377:
[----:B------:R-:W-:Y:S01]  /*104c0*/  BSSY B0, `(.L_x_392) ;  /* 0x0000006000007945 */ /* 0x000fe20003800000 */
[----:B------:R-:W-:-:S07]  /*104d0*/  IMAD.MOV.U32 R15, RZ, RZ, -0x1 ;  /* 0xffffffffff0f7424 */ /* 0x000fce00078e00ff */
[----:B------:R-:W-:Y:S05]  /*104e0*/  WARPSYNC.COLLECTIVE R15, `(.L_x_393) ;  /* 0x000000000f0c7348 */ /* 0x000fea0003c00000 */
[----:B------:R-:W-:Y:S02]  /*104f0*/  ELECT P6, UR62, PT ;  /* 0x00000000003e782f */ /* 0x000fe400038c0000 */
[----:B------:R-:W-:Y:S01]  /*10500*/  MOV R14, UR62 ;  /* 0x0000003e000e7c02 */ /* 0x000fe20008000f00 */
[----:B------:R-:W-:Y:S10]  /*10510*/  ENDCOLLECTIVE ;  /* 0x000000000000791b */ /* 0x000ff40003800000 */
.L_x_393:
[----:B------:R-:W-:Y:S05]  /*10520*/  BSYNC B0 ;  /* 0x0000000000007941 */ /* 0x000fea0003800000 */
.L_x_392:
[----:B------:R-:W-:Y:S05]  /*10530*/  BRA `(.L_x_394) ;  /* 0xfffffff800607947 */ /* 0x000fea000383ffff */
.L_x_381:
[----:B0-----:R0:W1:Y:S02]  /*10540*/  SYNCS.PHASECHK.TRANS64.TRYWAIT P0, [R7+URZ], R4 ;  /* 0x00000004070075a7 */ /* 0x001064000800017f */
[----:B-1----:R-:W-:Y:S05]  /*10550*/  @!P0 NANOSLEEP.SYNCS 0x989680 ;  /* 0x009896800000895d */ /* 0x002fea0003900000 */
[----:B------:R-:W1:Y:S02]  /*10560*/  @!P0 SYNCS.PHASECHK.TRANS64 P0, [R7+URZ], R4 ;  /* 0x00000004070085a7 */ /* 0x000e64000800007f */
[----:B-1----:R-:W-:Y:S05]  /*10570*/  @!P0 BRA `(.L_x_381) ;  /* 0xfffffffc00f08947 */ /* 0x002fea000383ffff */
[----:B------:R-:W-:Y:S05]  /*10580*/  BRA `(.L_x_395) ;  /* 0xfffffff800a07947 */ /* 0x000fea000383ffff */
.L_x_382:
[----:B0-----:R0:W1:Y:S02]  /*10590*/  SYNCS.PHASECHK.TRANS64.TRYWAIT P0, [R8+URZ], R5 ;  /* 0x00000005080075a7 */ /* 0x001064000800017f */
[----:B-1----:R-:W-:Y:S05]  /*105a0*/  @!P0 NANOSLEEP.SYNCS 0x989680 ;  /* 0x009896800000895d */ /* 0x002fea0003900000 */
[----:B------:R-:W1:Y:S02]  /*105b0*/  @!P0 SYNCS.PHASECHK.TRANS64 P0, [R8+URZ], R5 ;  /* 0x00000005080085a7 */ /* 0x000e64000800007f */
[----:B-1----:R-:W-:Y:S05]  /*105c0*/  @!P0 BRA `(.L_x_382) ;  /* 0xfffffffc00f08947 */ /* 0x002fea000383ffff */
[----:B------:R-:W-:Y:S05]  /*105d0*/  BRA `(.L_x_396) ;  /* 0xfffffff800b07947 */ /* 0x000fea000383ffff */
.L_x_383:
[----:B0-----:R0:W1:Y:S02]  /*105e0*/  SYNCS.PHASECHK.TRANS64.TRYWAIT P0, [R9+URZ], R4 ;  /* 0x00000004090075a7 */ /* 0x001064000800017f */
[----:B-1----:R-:W-:Y:S05]  /*105f0*/  @!P0 NANOSLEEP.SYNCS 0x989680 ;  /* 0x009896800000895d */ /* 0x002fea0003900000 */
[----:B------:R-:W1:Y:S02]  /*10600*/  @!P0 SYNCS.PHASECHK.TRANS64 P0, [R9+URZ], R4 ;  /* 0x00000004090085a7 */ /* 0x000e64000800007f */
[----:B-1----:R-:W-:Y:S05]  /*10610*/  @!P0 BRA `(.L_x_383) ;  /* 0xfffffffc00f08947 */ /* 0x002fea000383ffff */
[----:B------:R-:W-:Y:S05]  /*10620*/  BRA `(.L_x_397) ;  /* 0xfffffff800c07947 */ /* 0x000fea000383ffff */
.L_x_384:
[----:B0-----:R0:W1:Y:S02]  /*10630*/  SYNCS.PHASECHK.TRANS64.TRYWAIT P0, [R8+URZ], R5 ;  /* 0x00000005080075a7 */ /* 0x001064000800017f */
[----:B-1----:R-:W-:Y:S05]  /*10640*/  @!P0 NANOSLEEP.SYNCS 0x989680 ;  /* 0x009896800000895d */ /* 0x002fea0003900000 */
[----:B------:R-:W1:Y:S02]  /*10650*/  @!P0 SYNCS.PHASECHK.TRANS64 P0, [R8+URZ], R5 ;  /* 0x00000005080085a7 */ /* 0x000e64000800007f */
[----:B-1----:R-:W-:Y:S05]  /*10660*/  @!P0 BRA `(.L_x_384) ;  /* 0xfffffffc00f08947 */ /* 0x002fea000383ffff */
[----:B------:R-:W-:Y:S05]  /*10670*/  BRA `(.L_x_398) ;  /* 0xfffffff800d07947 */ /* 0x000fea000383ffff */
.L_x_385:
[----:B0-----:R0:W1:Y:S02]  /*10680*/  SYNCS.PHASECHK.TRANS64.TRYWAIT P0, [R9+URZ], R4 ;  /* 0x00000004090075a7 */ /* 0x001064000800017f */
[----:B-1----:R-:W-:Y:S05]  /*10690*/  @!P0 NANOSLEEP.SYNCS 0x989680 ;  /* 0x009896800000895d */ /* 0x002fea0003900000 */
[----:B------:R-:W1:Y:S02]  /*106a0*/  @!P0 SYNCS.PHASECHK.TRANS64 P0, [R9+URZ], R4 ;  /* 0x00000004090085a7 */ /* 0x000e64000800007f */
[----:B-1----:R-:W-:Y:S05]  /*106b0*/  @!P0 BRA `(.L_x_385) ;  /* 0xfffffffc00f08947 */ /* 0x002fea000383ffff */
[----:B------:R-:W-:Y:S05]  /*106c0*/  BRA `(.L_x_399) ;  /* 0xfffffff800e07947 */ /* 0x000fea000383ffff */
.L_x_386:
[----:B0-----:R0:W1:Y:S02]  /*106d0*/  SYNCS.PHASECHK.TRANS64.TRYWAIT P0, [R6+URZ], R5 ;  /* 0x00000005060075a7 */ /* 0x001064000800017f */
[----:B-1----:R-:W-:Y:S05]  /*106e0*/  @!P0 NANOSLEEP.SYNCS 0x989680 ;  /* 0x009896800000895d */ /* 0x002fea0003900000 */
[----:B------:R-:W1:Y:S02]  /*106f0*/  @!P0 SYNCS.PHASECHK.TRANS64 P0, [R6+URZ], R5 ;  /* 0x00000005060085a7 */ /* 0x000e64000800007f */
[----:B-1----:R-:W-:Y:S05]  /*10700*/  @!P0 BRA `(.L_x_386) ;  /* 0xfffffffc00f08947 */ /* 0x002fea000383ffff */
[----:B------:R-:W-:Y:S05]  /*10710*/  BRA `(.L_x_400) ;  /* 0xfffffff800e87947 */ /* 0x000fea000383ffff */
.L_x_401:
[----:B------:R-:W-:-:S00]  /*10720*/  BRA `(.L_x_401) ;  /* 0xfffffffc00fc7947 */ /* 0x000fc0000383ffff */
[----:B------:R-:W-:-:S00]  /*10730*/  NOP ;  /* 0x0000000000007918 */ /* 0x000fc00000000000 */
        /* <DEDUP_REMOVED lines=12> */
.L_x_402:


//--------------------- .nv.global.init           --------------------------
	.section	.nv.global.init,"aw",@progbits
.nv.global.init:
	.type		$str$22,@object
	.size		$str$22,($str$23 - $str$22)
$str$22:
        /*0000*/ 	.byte	0x6b, 0x5f, 0x74, 0x69, 0x6c, 0x65, 0x5f, 0x63, 0x6f, 0x75, 0x6e, 0x74, 0x20, 0x3e, 0x3d, 0x20
        /*0010*/ 	.byte	0x31, 0x00
	.type		$str$23,@object
	.size		$str$23,(__unnamed_1 - $str$23)
$str$23:
        /*0012*/ 	.byte	0x2f, 0x74, 0x6d, 0x70, 0x2f, 0x63, 0x75, 0x74, 0x6c, 0x61, 0x73, 0x73, 0x5f, 0x73, 0x77, 0x65
        /*0022*/ 	.byte	0x65, 0x70, 0x5f, 0x73, 0x72, 0x63, 0x2f, 0x69, 0x6e, 0x63, 0x6c, 0x75, 0x64, 0x65, 0x2f, 0x63
        /*0032*/ 	.byte	0x75, 0x74, 0x6c, 0x61, 0x73, 0x73, 0x2f, 0x67, 0x65, 0x6d, 0x6d, 0x2f, 0x63, 0x6f, 0x6c, 0x6c
        /*0042*/ 	.byte	0x65, 0x63, 0x74, 0x69, 0x76, 0x65, 0x2f, 0x73, 0x6d, 0x39, 0x30, 0x5f, 0x6d, 0x6d, 0x61, 0x5f
        /*0052*/ 	.byte	0x74, 0x6d, 0x61, 0x5f, 0x67, 0x6d, 0x6d, 0x61, 0x5f, 0x73, 0x73, 0x5f, 0x77, 0x61, 0x72, 0x70
        /*0062*/ 	.byte	0x73, 0x70, 0x65, 0x63, 0x69, 0x61, 0x6c, 0x69, 0x7a, 0x65, 0x64, 0x2e, 0x68, 0x70, 0x70, 0x00
	.type		__unnamed_1,@object
	.size		__unnamed_1,(.L_0 - __unnamed_1)
__unnamed_1:
        /*0072*/ 	.byte	0x76, 0x6f, 0x69, 0x64, 0x20, 0x63, 0x75, 0x74, 0x6c, 0x61, 0x73, 0x73, 0x3a, 0x3a, 0x67, 0x65
        /* <DEDUP_REMOVED lines=180> */
        /*0bc2*/ 	.byte	0x69, 0x74, 0x79, 0x5d, 0x00
.L_0:


//--------------------- .nv.shared._ZN7cutlass13device_kernelINS_4gemm6kernel13GemmUniversalIN4cute5tupleIJiiiiEEENS1_10collective13CollectiveMmaINS1_34MainloopSm90TmaGmmaWarpSpecializedILi7ENS5_IJNS4_1CILi1EEESB_SB_EEENS1_35KernelTmaWarpSpecializedCooperativeEEENS5_IJNSA_ILi384EEENSA_ILi112EEENSA_ILi32EEEEEENS_10bfloat16_tENS5_IJlSB_lEEESJ_SK_NS4_8TiledMMAINS4_8MMA_AtomIJNS4_4SM904GMMA27MMA_64x16x16_F32BF16BF16_SSILNSO_5MajorE0ELSQ_0ELNSO_7ScaleInE1ELSR_1EEEEEENS4_6LayoutINS5_IJNSA_ILi2EEESB_SB_EEENS5_IJSB_NSA_ILi0EEESX_EEEEENS5_IJNS4_10UnderscoreES10_S10_EEEEENS4_13SM90_TMA_LOADENS4_14ComposedLayoutINS4_7SwizzleILi2ELi4ELi3EEENS4_18smem_ptr_flag_bitsILi16EEENSU_INS5_IJNSA_ILi8EEESH_EEENS5_IJSH_SB_EEEEEEEvNS4_8identityES13_S1D_vS1E_EENS_8epilogue10collective6detail29Sm90TmaWarpSpecializedAdapterINS1H_15DefaultEpilogueISJ_SK_SK_NS1G_6thread17LinearCombinationISJ_Li1EffLNS1L_9ScaleType4KindE0ELNS_15FloatRoundStyleE2ESJ_EENS1_15EpilogueDefaultEEEEEvvEEEEvNT_6ParamsE --------------------------
	.section	.nv.shared._ZN7cutlass13device_kernelINS_4gemm6kernel13GemmUniversalIN4cute5tupleIJiiiiEEENS1_10collective13CollectiveMmaINS1_34MainloopSm90TmaGmmaWarpSpecializedILi7ENS5_IJNS4_1CILi1EEESB_SB_EEENS1_35KernelTmaWarpSpecializedCooperativeEEENS5_IJNSA_ILi384EEENSA_ILi112EEENSA_ILi32EEEEEENS_10bfloat16_tENS5_IJlSB_lEEESJ_SK_NS4_8TiledMMAINS4_8MMA_AtomIJNS4_4SM904GMMA27MMA_64x16x16_F32BF16BF16_SSILNSO_5MajorE0ELSQ_0ELNSO_7ScaleInE1ELSR_1EEEEEENS4_6LayoutINS5_IJNSA_ILi2EEESB_SB_EEENS5_IJSB_NSA_ILi0EEESX_EEEEENS5_IJNS4_10UnderscoreES10_S10_EEEEENS4_13SM90_TMA_LOADENS4_14ComposedLayoutINS4_7SwizzleILi2ELi4ELi3EEENS4_18smem_ptr_flag_bitsILi16EEENSU_INS5_IJNSA_ILi8EEESH_EEENS5_IJSH_SB_EEEEEEEvNS4_8identityES13_S1D_vS1E_EENS_8epilogue10collective6detail29Sm90TmaWarpSpecializedAdapterINS1H_15DefaultEpilogueISJ_SK_SK_NS1G_6thread17LinearCombinationISJ_Li1EffLNS1L_9ScaleType4KindE0ELNS_15FloatRoundStyleE2ESJ_EENS1_15EpilogueDefaultEEEEEvvEEEEvNT_6ParamsE,"aw",@nobits
	.sectionflags	@""
	.align	16
	.zero		1024


//--------------------- .nv.shared.reserved.0     --------------------------
	.section	.nv.shared.reserved.0,"aw",@nobits
	.weak		__nv_reservedSMEM_offset_0_alias
	.size		__nv_reservedSMEM_offset_0_alias, 0, 0
	.other		__nv_reservedSMEM_offset_0_alias,@"STO_CUDA_RESERVED_SHARED STV_DEFAULT"
__nv_reservedSMEM_offset_0_alias:
	.zero		0


//--------------------- .nv.global                --------------------------
	.section	.nv.global,"aw",@nobits
.nv.global:
	.type		_ZN40_INTERNAL_e928ad94_4_k_cu_9abd0152_104064cute1_E,@object
	.size		_ZN40_INTERNAL_e928ad94_4_k_cu_9abd0152_104064cute1_E,(_ZN40_INTERNAL_e928ad94_4_k_cu_9abd0152_104064cuda3std3__45__cpo6cbeginE - _ZN40_INTERNAL_e928ad94_4_k_cu_9abd0152_104064cute1_E)
_ZN40_INTERNAL_e928ad94_4_k_cu_9abd0152_104064cute1_E:
	.zero		1
	.type		_ZN40_INTERNAL_e928ad94_4_k_cu_9abd0152_104064cuda3std3__45__cpo6cbeginE,@object
	.size		_ZN40_INTERNAL_e928ad94_4_k_cu_9abd0152_104064cuda3std3__45__cpo6cbeginE,(_ZN40_INTERNAL_e928ad94_4_k_cu_9abd0152_104064cuda3std3__48in_placeE - _ZN40_INTERNAL_e928ad94_4_k_cu_9abd0152_104064cuda3std3__45__cpo6cbeginE)
_ZN40_INTERNAL_e928ad94_4_k_cu_9abd0152_104064cuda3std3__45__cpo6cbeginE:
	.zero		1
	.type		_ZN40_INTERNAL_e928ad94_4_k_cu_9abd0152_104064cuda3std3__48in_placeE,@object
	.size		_ZN40_INTERNAL_e928ad94_4_k_cu_9abd0152_104064cuda3std3__48in_placeE,(_ZN40_INTERNAL_e928ad94_4_k_cu_9abd0152_104064cuda3std6ranges3__45__cpo9iter_moveE - _ZN40_INTERNAL_e928ad94_4_k_cu_9abd0152_104064cuda3std3__48in_placeE)
_ZN40_INTERNAL_e928ad94_4_k_cu_9abd0152_104064cuda3std3__48in_placeE:
	.zero		1
	.type		_ZN40_INTERNAL_e928ad94_4_k_cu_9abd0152_104064cuda3std6ranges3__45__cpo9iter_moveE,@object
	.size		_ZN40_INTERNAL_e928ad94_4_k_cu_9abd0152_104064cuda3std6ranges3__45__cpo9iter_moveE,(_ZN40_INTERNAL_e928ad94_4_k_cu_9abd0152_104064cuda3std3__45__cpo5beginE - _ZN40_INTERNAL_e928ad94_4_k_cu_9abd0152_104064cuda3std6ranges3__45__cpo9iter_moveE)
_ZN40_INTERNAL_e928ad94_4_k_cu_9abd0152_104064cuda3std6ranges3__45__cpo9iter_moveE:
	.zero		1
	.type		_ZN40_INTERNAL_e928ad94_4_k_cu_9abd0152_104064cuda3std3__45__cpo5beginE,@object
	.size		_ZN40_INTERNAL_e928ad94_4_k_cu_9abd0152_104064cuda3std3__45__cpo5beginE,(_ZN40_INTERNAL_e928ad94_4_k_cu_9abd0152_104064cuda3std3__442_GLOBAL__N__e928ad94_4_k_cu_9abd0152_104066ignoreE - _ZN40_INTERNAL_e928ad94_4_k_cu_9abd0152_104064cuda3std3__45__cpo5beginE)
_ZN40_INTERNAL_e928ad94_4_k_cu_9abd0152_104064cuda3std3__45__cpo5beginE:
	.zero		1
	.type		_ZN40_INTERNAL_e928ad94_4_k_cu_9abd0152_104064cuda3std3__442_GLOBAL__N__e928ad94_4_k_cu_9abd0152_104066ignoreE,@object
	.size		_ZN40_INTERNAL_e928ad94_4_k_cu_9abd0152_104064cuda3std3__442_GLOBAL__N__e928ad94_4_k_cu_9abd0152_104066ignoreE,(_ZN40_INTERNAL_e928ad94_4_k_cu_9abd0152_104064cute7productE - _ZN40_INTERNAL_e928ad94_4_k_cu_9abd0152_104064cuda3std3__442_GLOBAL__N__e928ad94_4_k_cu_9abd0152_104066ignoreE)
_ZN40_INTERNAL_e928ad94_4_k_cu_9abd0152_104064cuda3std3__442_GLOBAL__N__e928ad94_4_k_cu_9abd0152_104066ignoreE:
	.zero		1
	.type		_ZN40_INTERNAL_e928ad94_4_k_cu_9abd0152_104064cute7productE,@object
	.size		_ZN40_INTERNAL_e928ad94_4_k_cu_9abd0152_104064cute7productE,(_ZN40_INTERNAL_e928ad94_4_k_cu_9abd0152_104064cuda3std3__45__cpo3endE - _ZN40_INTERNAL_e928ad94_4_k_cu_9abd0152_104064cute7productE)
_ZN40_INTERNAL_e928ad94_4_k_cu_9abd0152_104064cute7productE:
	.zero		1
	.type		_ZN40_INTERNAL_e928ad94_4_k_cu_9abd0152_104064cuda3std3__45__cpo3endE,@object
	.size		_ZN40_INTERNAL_e928ad94_4_k_cu_9abd0152_104064cuda3std3__45__cpo3endE,(_ZN40_INTERNAL_e928ad94_4_k_cu_9abd0152_104064cuda3std3__419piecewise_constructE - _ZN40_INTERNAL_e928ad94_4_k_cu_9abd0152_104064cuda3std3__45__cpo3endE)
_ZN40_INTERNAL_e928ad94_4_k_cu_9abd0152_104064cuda3std3__45__cpo3endE:
	.zero		1
	.type		_ZN40_INTERNAL_e928ad94_4_k_cu_9abd0152_104064cuda3std3__419piecewise_constructE,@object
	.size		_ZN40_INTERNAL_e928ad94_4_k_cu_9abd0152_104064cuda3std3__419piecewise_constructE,(_ZN40_INTERNAL_e928ad94_4_k_cu_9abd0152_104064cuda3std3__45__cpo4cendE - _ZN40_INTERNAL_e928ad94_4_k_cu_9abd0152_104064cuda3std3__419piecewise_constructE)
_ZN40_INTERNAL_e928ad94_4_k_cu_9abd0152_104064cuda3std3__419piecewise_constructE:
	.zero		1
	.type		_ZN40_INTERNAL_e928ad94_4_k_cu_9abd0152_104064cuda3std3__45__cpo4cendE,@object
	.size		_ZN40_INTERNAL_e928ad94_4_k_cu_9abd0152_104064cuda3std3__45__cpo4cendE,(_ZN40_INTERNAL_e928ad94_4_k_cu_9abd0152_104064cuda3std6ranges3__45__cpo4swapE - _ZN40_INTERNAL_e928ad94_4_k_cu_9abd0152_104064cuda3std3__45__cpo4cendE)
_ZN40_INTERNAL_e928ad94_4_k_cu_9abd0152_104064cuda3std3__45__cpo4cendE:
	.zero		1
	.type		_ZN40_INTERNAL_e928ad94_4_k_cu_9abd0152_104064cuda3std6ranges3__45__cpo4swapE,@object
	.size		_ZN40_INTERNAL_e928ad94_4_k_cu_9abd0152_104064cuda3std6ranges3__45__cpo4swapE,(.L_8 - _ZN40_INTERNAL_e928ad94_4_k_cu_9abd0152_104064cuda3std6ranges3__45__cpo4swapE)
_ZN40_INTERNAL_e928ad94_4_k_cu_9abd0152_104064cuda3std6ranges3__45__cpo4swapE:
	.zero		1
.L_8:


//--------------------- .nv.constant0._ZN7cutlass13device_kernelINS_4gemm6kernel13GemmUniversalIN4cute5tupleIJiiiiEEENS1_10collective13CollectiveMmaINS1_34MainloopSm90TmaGmmaWarpSpecializedILi7ENS5_IJNS4_1CILi1EEESB_SB_EEENS1_35KernelTmaWarpSpecializedCooperativeEEENS5_IJNSA_ILi384EEENSA_ILi112EEENSA_ILi32EEEEEENS_10bfloat16_tENS5_IJlSB_lEEESJ_SK_NS4_8TiledMMAINS4_8MMA_AtomIJNS4_4SM904GMMA27MMA_64x16x16_F32BF16BF16_SSILNSO_5MajorE0ELSQ_0ELNSO_7ScaleInE1ELSR_1EEEEEENS4_6LayoutINS5_IJNSA_ILi2EEESB_SB_EEENS5_IJSB_NSA_ILi0EEESX_EEEEENS5_IJNS4_10UnderscoreES10_S10_EEEEENS4_13SM90_TMA_LOADENS4_14ComposedLayoutINS4_7SwizzleILi2ELi4ELi3EEENS4_18smem_ptr_flag_bitsILi16EEENSU_INS5_IJNSA_ILi8EEESH_EEENS5_IJSH_SB_EEEEEEEvNS4_8identityES13_S1D_vS1E_EENS_8epilogue10collective6detail29Sm90TmaWarpSpecializedAdapterINS1H_15DefaultEpilogueISJ_SK_SK_NS1G_6thread17LinearCombinationISJ_Li1EffLNS1L_9ScaleType4KindE0ELNS_15FloatRoundStyleE2ESJ_EENS1_15EpilogueDefaultEEEEEvvEEEEvNT_6ParamsE --------------------------
	.section	.nv.constant0._ZN7cutlass13device_kernelINS_4gemm6kernel13GemmUniversalIN4cute5tupleIJiiiiEEENS1_10collective13CollectiveMmaINS1_34MainloopSm90TmaGmmaWarpSpecializedILi7ENS5_IJNS4_1CILi1EEESB_SB_EEENS1_35KernelTmaWarpSpecializedCooperativeEEENS5_IJNSA_ILi384EEENSA_ILi112EEENSA_ILi32EEEEEENS_10bfloat16_tENS5_IJlSB_lEEESJ_SK_NS4_8TiledMMAINS4_8MMA_AtomIJNS4_4SM904GMMA27MMA_64x16x16_F32BF16BF16_SSILNSO_5MajorE0ELSQ_0ELNSO_7ScaleInE1ELSR_1EEEEEENS4_6LayoutINS5_IJNSA_ILi2EEESB_SB_EEENS5_IJSB_NSA_ILi0EEESX_EEEEENS5_IJNS4_10UnderscoreES10_S10_EEEEENS4_13SM90_TMA_LOADENS4_14ComposedLayoutINS4_7SwizzleILi2ELi4ELi3EEENS4_18smem_ptr_flag_bitsILi16EEENSU_INS5_IJNSA_ILi8EEESH_EEENS5_IJSH_SB_EEEEEEEvNS4_8identityES13_S1D_vS1E_EENS_8epilogue10collective6detail29Sm90TmaWarpSpecializedAdapterINS1H_15DefaultEpilogueISJ_SK_SK_NS1G_6thread17LinearCombinationISJ_Li1EffLNS1L_9ScaleType4KindE0ELNS_15FloatRoundStyleE2ESJ_EENS1_15EpilogueDefaultEEEEEvvEEEEvNT_6ParamsE,"a",@progbits
	.sectionflags	@""
	.align	4
.nv.constant0._ZN7cutlass13device_kernelINS_4gemm6kernel13GemmUniversalIN4cute5tupleIJiiiiEEENS1_10collective13CollectiveMmaINS1_34MainloopSm90TmaGmmaWarpSpecializedILi7ENS5_IJNS4_1CILi1EEESB_SB_EEENS1_35KernelTmaWarpSpecializedCooperativeEEENS5_IJNSA_ILi384EEENSA_ILi112EEENSA_ILi32EEEEEENS_10bfloat16_tENS5_IJlSB_lEEESJ_SK_NS4_8TiledMMAINS4_8MMA_AtomIJNS4_4SM904GMMA27MMA_64x16x16_F32BF16BF16_SSILNSO_5MajorE0ELSQ_0ELNSO_7ScaleInE1ELSR_1EEEEEENS4_6LayoutINS5_IJNSA_ILi2EEESB_SB_EEENS5_IJSB_NSA_ILi0EEESX_EEEEENS5_IJNS4_10UnderscoreES10_S10_EEEEENS4_13SM90_TMA_LOADENS4_14ComposedLayoutINS4_7SwizzleILi2ELi4ELi3EEENS4_18smem_ptr_flag_bitsILi16EEENSU_INS5_IJNSA_ILi8EEESH_EEENS5_IJSH_SB_EEEEEEEvNS4_8identityES13_S1D_vS1E_EENS_8epilogue10collective6detail29Sm90TmaWarpSpecializedAdapterINS1H_15DefaultEpilogueISJ_SK_SK_NS1G_6thread17LinearCombinationISJ_Li1EffLNS1L_9ScaleType4KindE0ELNS_15FloatRoundStyleE2ESJ_EENS1_15EpilogueDefaultEEEEEvvEEEEvNT_6ParamsE:
	.zero		1664


//--------------------- SYMBOLS --------------------------

	.type		.nv.reservedSmem.offset0,@object
	.size		.nv.reservedSmem.offset0,0x4
	.type		__assertfail,@function
